//
// Generated by NVIDIA NVVM Compiler
//
// Compiler Build ID: CL-36424714
// Cuda compilation tools, release 13.0, V13.0.88
// Based on NVVM 20.0.0
//

.version 9.0
.target sm_100
.address_size 64

	// .globl	mandelbrotFullAutoPrecise03

.visible .entry mandelbrotFullAutoPrecise03(
	.param .u64 .ptr .align 1 mandelbrotFullAutoPrecise03_param_0,
	.param .u64 .ptr .align 1 mandelbrotFullAutoPrecise03_param_1,
	.param .u32 mandelbrotFullAutoPrecise03_param_2,
	.param .u32 mandelbrotFullAutoPrecise03_param_3,
	.param .f64 mandelbrotFullAutoPrecise03_param_4,
	.param .u32 mandelbrotFullAutoPrecise03_param_5,
	.param .u32 mandelbrotFullAutoPrecise03_param_6,
	.param .u32 mandelbrotFullAutoPrecise03_param_7,
	.param .u32 mandelbrotFullAutoPrecise03_param_8
)
{
	.reg .pred 	%p<13>;
	.reg .b16 	%rs<2>;
	.reg .b32 	%r<69>;
	.reg .b32 	%f<18>;
	.reg .b64 	%rd<5>;
	.reg .b64 	%fd<81>;

	ld.param.u64 	%rd2, [mandelbrotFullAutoPrecise03_param_1];
	ld.param.u32 	%r20, [mandelbrotFullAutoPrecise03_param_2];
	ld.param.u32 	%r26, [mandelbrotFullAutoPrecise03_param_3];
	ld.param.f64 	%fd22, [mandelbrotFullAutoPrecise03_param_4];
	ld.param.u32 	%r22, [mandelbrotFullAutoPrecise03_param_5];
	ld.param.u32 	%r23, [mandelbrotFullAutoPrecise03_param_6];
	ld.param.u32 	%r24, [mandelbrotFullAutoPrecise03_param_7];
	ld.param.u32 	%r68, [mandelbrotFullAutoPrecise03_param_8];
	mov.u32 	%r27, %ctaid.x;
	mov.u32 	%r28, %ntid.x;
	mov.u32 	%r29, %tid.x;
	mad.lo.s32 	%r1, %r27, %r28, %r29;
	mov.u32 	%r30, %ctaid.y;
	mov.u32 	%r31, %ntid.y;
	mov.u32 	%r32, %tid.y;
	mad.lo.s32 	%r33, %r30, %r31, %r32;
	setp.ge.s32 	%p1, %r1, %r20;
	setp.ge.s32 	%p2, %r33, %r26;
	or.pred  	%p3, %p1, %p2;
	@%p3 bra 	$L__BB0_15;
	min.s32 	%r3, %r22, 1000;
	add.f64 	%fd74, %fd22, 0d3FF0000000000000;
	{
	.reg .b32 %temp; 
	mov.b64 	{%temp, %r62}, %fd74;
	}
	{
	.reg .b32 %temp; 
	mov.b64 	{%r63, %temp}, %fd74;
	}
	setp.gt.s32 	%p4, %r62, 1048575;
	mov.b32 	%r64, -1023;
	@%p4 bra 	$L__BB0_3;
	mul.f64 	%fd74, %fd74, 0d4350000000000000;
	{
	.reg .b32 %temp; 
	mov.b64 	{%temp, %r62}, %fd74;
	}
	{
	.reg .b32 %temp; 
	mov.b64 	{%r63, %temp}, %fd74;
	}
	mov.b32 	%r64, -1077;
$L__BB0_3:
	add.s32 	%r36, %r62, -1;
	setp.gt.u32 	%p5, %r36, 2146435070;
	@%p5 bra 	$L__BB0_7;
	shr.u32 	%r39, %r62, 20;
	add.s32 	%r65, %r64, %r39;
	and.b32  	%r40, %r62, 1048575;
	or.b32  	%r41, %r40, 1072693248;
	mov.b64 	%fd75, {%r63, %r41};
	setp.lt.u32 	%p7, %r41, 1073127583;
	@%p7 bra 	$L__BB0_6;
	{
	.reg .b32 %temp; 
	mov.b64 	{%r42, %temp}, %fd75;
	}
	{
	.reg .b32 %temp; 
	mov.b64 	{%temp, %r43}, %fd75;
	}
	add.s32 	%r44, %r43, -1048576;
	mov.b64 	%fd75, {%r42, %r44};
	add.s32 	%r65, %r65, 1;
$L__BB0_6:
	add.f64 	%fd24, %fd75, 0dBFF0000000000000;
	add.f64 	%fd25, %fd75, 0d3FF0000000000000;
	rcp.approx.ftz.f64 	%fd26, %fd25;
	neg.f64 	%fd27, %fd25;
	fma.rn.f64 	%fd28, %fd27, %fd26, 0d3FF0000000000000;
	fma.rn.f64 	%fd29, %fd28, %fd28, %fd28;
	fma.rn.f64 	%fd30, %fd29, %fd26, %fd26;
	mul.f64 	%fd31, %fd24, %fd30;
	fma.rn.f64 	%fd32, %fd24, %fd30, %fd31;
	mul.f64 	%fd33, %fd32, %fd32;
	fma.rn.f64 	%fd34, %fd33, 0d3EB1380B3AE80F1E, 0d3ED0EE258B7A8B04;
	fma.rn.f64 	%fd35, %fd34, %fd33, 0d3EF3B2669F02676F;
	fma.rn.f64 	%fd36, %fd35, %fd33, 0d3F1745CBA9AB0956;
	fma.rn.f64 	%fd37, %fd36, %fd33, 0d3F3C71C72D1B5154;
	fma.rn.f64 	%fd38, %fd37, %fd33, 0d3F624924923BE72D;
	fma.rn.f64 	%fd39, %fd38, %fd33, 0d3F8999999999A3C4;
	fma.rn.f64 	%fd40, %fd39, %fd33, 0d3FB5555555555554;
	sub.f64 	%fd41, %fd24, %fd32;
	add.f64 	%fd42, %fd41, %fd41;
	neg.f64 	%fd43, %fd32;
	fma.rn.f64 	%fd44, %fd43, %fd24, %fd42;
	mul.f64 	%fd45, %fd30, %fd44;
	mul.f64 	%fd46, %fd33, %fd40;
	fma.rn.f64 	%fd47, %fd46, %fd32, %fd45;
	xor.b32  	%r45, %r65, -2147483648;
	mov.b32 	%r46, 1127219200;
	mov.b64 	%fd48, {%r45, %r46};
	mov.b32 	%r47, -2147483648;
	mov.b64 	%fd49, {%r47, %r46};
	sub.f64 	%fd50, %fd48, %fd49;
	fma.rn.f64 	%fd51, %fd50, 0d3FE62E42FEFA39EF, %fd32;
	fma.rn.f64 	%fd52, %fd50, 0dBFE62E42FEFA39EF, %fd51;
	sub.f64 	%fd53, %fd52, %fd32;
	sub.f64 	%fd54, %fd47, %fd53;
	fma.rn.f64 	%fd55, %fd50, 0d3C7ABC9E3B39803F, %fd54;
	add.f64 	%fd76, %fd51, %fd55;
	bra.uni 	$L__BB0_8;
$L__BB0_7:
	fma.rn.f64 	%fd23, %fd74, 0d7FF0000000000000, 0d7FF0000000000000;
	{
	.reg .b32 %temp; 
	mov.b64 	{%temp, %r37}, %fd74;
	}
	and.b32  	%r38, %r37, 2147483647;
	setp.eq.s32 	%p6, %r38, 0;
	selp.f64 	%fd76, 0dFFF0000000000000, %fd23, %p6;
$L__BB0_8:
	mul.f64 	%fd56, %fd76, 0d3C7777D0FFDA0D24;
	fma.rn.f64 	%fd57, %fd76, 0d3FF71547652B82FE, %fd56;
	max.s32 	%r49, %r3, 1;
	cvt.rn.f64.u32 	%fd58, %r49;
	mul.f64 	%fd59, %fd57, %fd58;
	cvt.rzi.s32.f64 	%r50, %fd59;
	add.s32 	%r14, %r50, 100;
	cvt.rn.f64.s32 	%fd60, %r1;
	cvt.rn.f64.s32 	%fd61, %r20;
	mul.f64 	%fd62, %fd61, 0d3FE0000000000000;
	sub.f64 	%fd63, %fd60, %fd62;
	div.rn.f64 	%fd64, %fd63, %fd62;
	div.rn.f64 	%fd10, %fd64, %fd22;
	cvt.rn.f64.u32 	%fd65, %r33;
	cvt.rn.f64.u32 	%fd66, %r26;
	mul.f64 	%fd67, %fd66, 0d3FE0000000000000;
	sub.f64 	%fd68, %fd65, %fd67;
	div.rn.f64 	%fd69, %fd68, %fd67;
	div.rn.f64 	%fd11, %fd69, %fd22;
	setp.lt.s32 	%p8, %r50, -99;
	mov.b32 	%r67, 0;
	@%p8 bra 	$L__BB0_11;
	add.f64 	%fd12, %fd11, 0d3FC0DFABD5A9E9AE;
	add.f64 	%fd13, %fd10, 0dBFE7CBEE43D63CBE;
	mov.b32 	%r67, 0;
	mov.f64 	%fd77, 0d0000000000000000;
	mov.f64 	%fd78, %fd77;
	mov.f64 	%fd79, %fd77;
	mov.f64 	%fd80, %fd77;
$L__BB0_10:
	sub.f64 	%fd71, %fd78, %fd77;
	add.f64 	%fd18, %fd13, %fd71;
	add.f64 	%fd72, %fd80, %fd80;
	fma.rn.f64 	%fd79, %fd72, %fd79, %fd12;
	add.s32 	%r67, %r67, 1;
	mul.f64 	%fd78, %fd18, %fd18;
	mul.f64 	%fd77, %fd79, %fd79;
	add.f64 	%fd73, %fd78, %fd77;
	setp.le.f64 	%p9, %fd73, 0d4010000000000000;
	setp.lt.s32 	%p10, %r67, %r14;
	and.pred  	%p11, %p9, %p10;
	mov.f64 	%fd80, %fd18;
	@%p11 bra 	$L__BB0_10;
$L__BB0_11:
	mad.lo.s32 	%r52, %r20, %r33, %r1;
	shl.b32 	%r53, %r52, 2;
	setp.ne.s32 	%p12, %r67, %r14;
	cvt.s64.s32 	%rd3, %r53;
	cvta.to.global.u64 	%rd4, %rd2;
	add.s64 	%rd1, %rd4, %rd3;
	@%p12 bra 	$L__BB0_13;
	st.global.u8 	[%rd1], %r23;
	st.global.u8 	[%rd1+1], %r24;
	bra.uni 	$L__BB0_14;
$L__BB0_13:
	cvt.rn.f32.u32 	%f1, %r67;
	cvt.rn.f32.s32 	%f2, %r14;
	div.rn.f32 	%f3, %f1, %f2;
	mul.f32 	%f4, %f3, 0f40490FD0;
	sin.approx.f32 	%f5, %f4;
	mul.f32 	%f6, %f5, 0f437F0000;
	fma.rn.f32 	%f7, %f3, 0f40C90FD0, 0f3F860AA6;
	sin.approx.f32 	%f8, %f7;
	mul.f32 	%f9, %f8, 0f437F0000;
	fma.rn.f32 	%f10, %f3, 0f4116CBDC, 0f40060AA6;
	sin.approx.f32 	%f11, %f10;
	mul.f32 	%f12, %f11, 0f437F0000;
	mov.f32 	%f13, 0f3F800000;
	sub.f32 	%f14, %f13, %f3;
	mul.f32 	%f15, %f14, %f6;
	cvt.rzi.s32.f32 	%r54, %f15;
	add.s32 	%r55, %r54, %r23;
	min.s32 	%r56, %r55, 255;
	st.global.u8 	[%rd1], %r56;
	mul.f32 	%f16, %f14, %f9;
	cvt.rzi.s32.f32 	%r57, %f16;
	add.s32 	%r58, %r57, %r24;
	min.s32 	%r59, %r58, 255;
	st.global.u8 	[%rd1+1], %r59;
	mul.f32 	%f17, %f14, %f12;
	cvt.rzi.s32.f32 	%r60, %f17;
	add.s32 	%r61, %r60, %r68;
	min.s32 	%r68, %r61, 255;
$L__BB0_14:
	st.global.u8 	[%rd1+2], %r68;
	mov.b16 	%rs1, 255;
	st.global.u8 	[%rd1+3], %rs1;
$L__BB0_15:
	ret;

}


// ===== COMPILED SASS (sm_100) =====

	.target	sm_100

	.elftype	@"ET_EXEC"


//--------------------- .note.nv.tkinfo           --------------------------
	.section	.note.nv.tkinfo,"",@"SHT_NOTE"
	.sectionflags	@"SHF_NOTE_NV_TKINFO"
	.tkinfo
        /*0018*/ 	.word	0x00000002
        /*0030*/ 	.string	""
        /*0030*/ 	.string	"ptxas"
        /*0030*/ 	.string	"Cuda compilation tools, release 13.0, V13.0.88"
        /*0030*/ 	.string	"Build cuda_13.0.r13.0/compiler.36424714_0"
        /*0030*/ 	.string	"-arch sm_100 -m 64 "



//--------------------- .note.nv.cuinfo           --------------------------
	.section	.note.nv.cuinfo,"",@"SHT_NOTE"
	.sectionflags	@"SHF_NOTE_NV_CUINFO"
        /*0018*/ 	.short	0x0002
        /*001a*/ 	.short	0x0064
        /*001c*/ 	.short	0x0082
	.zero		2


//--------------------- .nv.info                  --------------------------
	.section	.nv.info,"",@"SHT_CUDA_INFO"
	.align	4


	//----- nvinfo : EIATTR_REGCOUNT
	.align		4
        /*0000*/ 	.byte	0x04, 0x2f
        /*0002*/ 	.short	(.L_1 - .L_0)
	.align		4
.L_0:
        /*0004*/ 	.word	index@(mandelbrotFullAutoPrecise03)
        /*0008*/ 	.word	0x0000001e


	//----- nvinfo : EIATTR_FRAME_SIZE
	.align		4
.L_1:
        /*000c*/ 	.byte	0x04, 0x11
        /*000e*/ 	.short	(.L_3 - .L_2)
	.align		4
.L_2:
        /*0010*/ 	.word	index@($__internal_1_$__cuda_sm3x_div_rn_noftz_f32_slowpath)
        /*0014*/ 	.word	0x00000000


	//----- nvinfo : EIATTR_FRAME_SIZE
	.align		4
.L_3:
        /*0018*/ 	.byte	0x04, 0x11
        /*001a*/ 	.short	(.L_5 - .L_4)
	.align		4
.L_4:
        /*001c*/ 	.word	index@($__internal_0_$__cuda_sm20_div_rn_f64_full)
        /*0020*/ 	.word	0x00000000


	//----- nvinfo : EIATTR_FRAME_SIZE
	.align		4
.L_5:
        /*0024*/ 	.byte	0x04, 0x11
        /*0026*/ 	.short	(.L_7 - .L_6)
	.align		4
.L_6:
        /*0028*/ 	.word	index@(mandelbrotFullAutoPrecise03)
        /*002c*/ 	.word	0x00000000


	//----- nvinfo : EIATTR_MIN_STACK_SIZE
	.align		4
.L_7:
        /*0030*/ 	.byte	0x04, 0x12
        /*0032*/ 	.short	(.L_9 - .L_8)
	.align		4
.L_8:
        /*0034*/ 	.word	index@(mandelbrotFullAutoPrecise03)
        /*0038*/ 	.word	0x00000000
.L_9:


//--------------------- .nv.compat                --------------------------
	.section	.nv.compat,"",@"SHT_CUDA_COMPAT_INFO"
	.align	4
        /*0000*/ 	.byte	0x02, 0x09, 0x00, 0x00, 0x02, 0x02, 0x01, 0x00, 0x02, 0x05, 0x05, 0x00, 0x03, 0x07, 0x01, 0x01
        /*0010*/ 	.byte	0x02, 0x03, 0x00, 0x00, 0x02, 0x06, 0x01, 0x00, 0x04, 0x0b, 0x08, 0x00, 0x01, 0x00, 0x00, 0x00
        /*0020*/ 	.byte	0x00, 0x00, 0x00, 0x00


//--------------------- .nv.info.mandelbrotFullAutoPrecise03 --------------------------
	.section	.nv.info.mandelbrotFullAutoPrecise03,"",@"SHT_CUDA_INFO"
	.sectionflags	@""
	.align	4


	//----- nvinfo : EIATTR_CUDA_API_VERSION
	.align		4
        /*0000*/ 	.byte	0x04, 0x37
        /*0002*/ 	.short	(.L_11 - .L_10)
.L_10:
        /*0004*/ 	.word	0x00000082


	//----- nvinfo : EIATTR_KPARAM_INFO
	.align		4
.L_11:
        /*0008*/ 	.byte	0x04, 0x17
        /*000a*/ 	.short	(.L_13 - .L_12)
.L_12:
        /*000c*/ 	.word	0x00000000
        /*0010*/ 	.short	0x0008
        /*0012*/ 	.short	0x002c
        /*0014*/ 	.byte	0x00, 0xf0, 0x11, 0x00


	//----- nvinfo : EIATTR_KPARAM_INFO
	.align		4
.L_13:
        /*0018*/ 	.byte	0x04, 0x17
        /*001a*/ 	.short	(.L_15 - .L_14)
.L_14:
        /*001c*/ 	.word	0x00000000
        /*0020*/ 	.short	0x0007
        /*0022*/ 	.short	0x0028
        /*0024*/ 	.byte	0x00, 0xf0, 0x11, 0x00


	//----- nvinfo : EIATTR_KPARAM_INFO
	.align		4
.L_15:
        /*0028*/ 	.byte	0x04, 0x17
        /*002a*/ 	.short	(.L_17 - .L_16)
.L_16:
        /*002c*/ 	.word	0x00000000
        /*0030*/ 	.short	0x0006
        /*0032*/ 	.short	0x0024
        /*0034*/ 	.byte	0x00, 0xf0, 0x11, 0x00


	//----- nvinfo : EIATTR_KPARAM_INFO
	.align		4
.L_17:
        /*0038*/ 	.byte	0x04, 0x17
        /*003a*/ 	.short	(.L_19 - .L_18)
.L_18:
        /*003c*/ 	.word	0x00000000
        /*0040*/ 	.short	0x0005
        /*0042*/ 	.short	0x0020
        /*0044*/ 	.byte	0x00, 0xf0, 0x11, 0x00


	//----- nvinfo : EIATTR_KPARAM_INFO
	.align		4
.L_19:
        /*0048*/ 	.byte	0x04, 0x17
        /*004a*/ 	.short	(.L_21 - .L_20)
.L_20:
        /*004c*/ 	.word	0x00000000
        /*0050*/ 	.short	0x0004
        /*0052*/ 	.short	0x0018
        /*0054*/ 	.byte	0x00, 0xf0, 0x21, 0x00


	//----- nvinfo : EIATTR_KPARAM_INFO
	.align		4
.L_21:
        /*0058*/ 	.byte	0x04, 0x17
        /*005a*/ 	.short	(.L_23 - .L_22)
.L_22:
        /*005c*/ 	.word	0x00000000
        /*0060*/ 	.short	0x0003
        /*0062*/ 	.short	0x0014
        /*0064*/ 	.byte	0x00, 0xf0, 0x11, 0x00


	//----- nvinfo : EIATTR_KPARAM_INFO
	.align		4
.L_23:
        /*0068*/ 	.byte	0x04, 0x17
        /*006a*/ 	.short	(.L_25 - .L_24)
.L_24:
        /*006c*/ 	.word	0x00000000
        /*0070*/ 	.short	0x0002
        /*0072*/ 	.short	0x0010
        /*0074*/ 	.byte	0x00, 0xf0, 0x11, 0x00


	//----- nvinfo : EIATTR_KPARAM_INFO
	.align		4
.L_25:
        /*0078*/ 	.byte	0x04, 0x17
        /*007a*/ 	.short	(.L_27 - .L_26)
.L_26:
        /*007c*/ 	.word	0x00000000
        /*0080*/ 	.short	0x0001
        /*0082*/ 	.short	0x0008
        /*0084*/ 	.byte	0x00, 0xf5, 0x21, 0x00


	//----- nvinfo : EIATTR_KPARAM_INFO
	.align		4
.L_27:
        /*0088*/ 	.byte	0x04, 0x17
        /*008a*/ 	.short	(.L_29 - .L_28)
.L_28:
        /*008c*/ 	.word	0x00000000
        /*0090*/ 	.short	0x0000
        /*0092*/ 	.short	0x0000
        /*0094*/ 	.byte	0x00, 0xf5, 0x21, 0x00


	//----- nvinfo : EIATTR_SPARSE_MMA_MASK
	.align		4
.L_29:
        /*0098*/ 	.byte	0x03, 0x50
        /*009a*/ 	.short	0x0000


	//----- nvinfo : EIATTR_MAXREG_COUNT
	.align		4
        /*009c*/ 	.byte	0x03, 0x1b
        /*009e*/ 	.short	0x00ff


	//----- nvinfo : EIATTR_MERCURY_ISA_VERSION
	.align		4
        /*00a0*/ 	.byte	0x03, 0x5f
        /*00a2*/ 	.short	0x0101


	//----- nvinfo : EIATTR_VRC_CTA_INIT_COUNT
	.align		4
        /*00a4*/ 	.byte	0x02, 0x4a
	.zero		1
	.zero		1


	//----- nvinfo : EIATTR_EXIT_INSTR_OFFSETS
	.align		4
        /*00a8*/ 	.byte	0x04, 0x1c
        /*00aa*/ 	.short	(.L_31 - .L_30)


	//   ....[0]....
.L_30:
        /*00ac*/ 	.word	0x000000c0


	//   ....[1]....
        /*00b0*/ 	.word	0x00001310


	//----- nvinfo : EIATTR_CRS_STACK_SIZE
	.align		4
.L_31:
        /*00b4*/ 	.byte	0x04, 0x1e
        /*00b6*/ 	.short	(.L_33 - .L_32)
.L_32:
        /*00b8*/ 	.word	0x00000000


	//----- nvinfo : EIATTR_CBANK_PARAM_SIZE
	.align		4
.L_33:
        /*00bc*/ 	.byte	0x03, 0x19
        /*00be*/ 	.short	0x0030


	//----- nvinfo : EIATTR_PARAM_CBANK
	.align		4
        /*00c0*/ 	.byte	0x04, 0x0a
        /*00c2*/ 	.short	(.L_35 - .L_34)
	.align		4
.L_34:
        /*00c4*/ 	.word	index@(.nv.constant0.mandelbrotFullAutoPrecise03)
        /*00c8*/ 	.short	0x0380
        /*00ca*/ 	.short	0x0030


	//----- nvinfo : EIATTR_SW_WAR
	.align		4
.L_35:
        /*00cc*/ 	.byte	0x04, 0x36
        /*00ce*/ 	.short	(.L_37 - .L_36)
.L_36:
        /*00d0*/ 	.word	0x00000008
.L_37:


//--------------------- .nv.callgraph             --------------------------
	.section	.nv.callgraph,"",@"SHT_CUDA_CALLGRAPH"
	.align	4
	.sectionentsize	8
	.align		4
        /*0000*/ 	.word	0x00000000
	.align		4
        /*0004*/ 	.word	0xffffffff
	.align		4
        /*0008*/ 	.word	0x00000000
	.align		4
        /*000c*/ 	.word	0xfffffffe
	.align		4
        /*0010*/ 	.word	0x00000000
	.align		4
        /*0014*/ 	.word	0xfffffffd
	.align		4
        /*0018*/ 	.word	0x00000000
	.align		4
        /*001c*/ 	.word	0xfffffffc


//--------------------- .text.mandelbrotFullAutoPrecise03 --------------------------
	.section	.text.mandelbrotFullAutoPrecise03,"ax",@progbits
	.align	128
        .global         mandelbrotFullAutoPrecise03
        .type           mandelbrotFullAutoPrecise03,@function
        .size           mandelbrotFullAutoPrecise03,(.L_x_34 - mandelbrotFullAutoPrecise03)
        .other          mandelbrotFullAutoPrecise03,@"STO_CUDA_ENTRY STV_DEFAULT"
mandelbrotFullAutoPrecise03:
.text.mandelbrotFullAutoPrecise03:
[----:B------:R-:W-:Y:S01]  /*0000*/  LDC R1, c[0x0][0x37c] ;  /* 0x0000df00ff017b82 */ /* 0x000fe20000000800 */
[----:B------:R-:W0:Y:S07]  /*0010*/  S2R R3, SR_TID.Y ;  /* 0x0000000000037919 */ /* 0x000e2e0000002200 */
[----:B------:R-:W1:Y:S01]  /*0020*/  LDC R5, c[0x0][0x360] ;  /* 0x0000d800ff057b82 */ /* 0x000e620000000800 */
[----:B------:R-:W2:Y:S01]  /*0030*/  LDCU.64 UR6, c[0x0][0x390] ;  /* 0x00007200ff0677ac */ /* 0x000ea20008000a00 */
[----:B------:R-:W1:Y:S06]  /*0040*/  S2R R0, SR_TID.X ;  /* 0x0000000000007919 */ /* 0x000e6c0000002100 */
[----:B------:R-:W0:Y:S08]  /*0050*/  S2UR UR5, SR_CTAID.Y ;  /* 0x00000000000579c3 */ /* 0x000e300000002600 */
[----:B------:R-:W0:Y:S08]  /*0060*/  LDC R4, c[0x0][0x364] ;  /* 0x0000d900ff047b82 */ /* 0x000e300000000800 */
[----:B------:R-:W1:Y:S01]  /*0070*/  S2UR UR4, SR_CTAID.X ;  /* 0x00000000000479c3 */ /* 0x000e620000002500 */
[----:B0-----:R-:W-:-:S05]  /*0080*/  IMAD R4, R4, UR5, R3 ;  /* 0x0000000504047c24 */ /* 0x001fca000f8e0203 */
[----:B--2---:R-:W-:Y:S01]  /*0090*/  ISETP.GE.AND P0, PT, R4, UR7, PT ;  /* 0x0000000704007c0c */ /* 0x004fe2000bf06270 */
[----:B-1----:R-:W-:-:S05]  /*00a0*/  IMAD R5, R5, UR4, R0 ;  /* 0x0000000405057c24 */ /* 0x002fca000f8e0200 */
[----:B------:R-:W-:-:S13]  /*00b0*/  ISETP.GE.OR P0, PT, R5, UR6, P0 ;  /* 0x0000000605007c0c */ /* 0x000fda0008706670 */
[----:B------:R-:W-:Y:S05]  /*00c0*/  @P0 EXIT ;  /* 0x000000000000094d */ /* 0x000fea0003800000 */
[----:B------:R-:W0:Y:S01]  /*00d0*/  LDC.64 R2, c[0x0][0x398] ;  /* 0x0000e600ff027b82 */ /* 0x000e220000000a00 */
[----:B------:R-:W1:Y:S01]  /*00e0*/  LDCU UR4, c[0x0][0x3a0] ;  /* 0x00007400ff0477ac */ /* 0x000e620008000800 */
[----:B------:R-:W2:Y:S01]  /*00f0*/  LDCU UR5, c[0x0][0x3ac] ;  /* 0x00007580ff0577ac */ /* 0x000ea20008000800 */
[----:B-1----:R-:W-:-:S04]  /*0100*/  UISETP.LT.AND UP0, UPT, UR4, 0x3e8, UPT ;  /* 0x000003e80400788c */ /* 0x002fc8000bf01270 */
[----:B------:R-:W-:Y:S01]  /*0110*/  USEL UR4, UR4, 0x3e8, UP0 ;  /* 0x000003e804047887 */ /* 0x000fe20008000000 */
[----:B0-----:R-:W-:Y:S01]  /*0120*/  DADD R2, R2, 1 ;  /* 0x3ff0000002027429 */ /* 0x001fe20000000000 */
[----:B--2---:R-:W-:-:S09]  /*0130*/  IMAD.U32 R6, RZ, RZ, UR5 ;  /* 0x00000005ff067e24 */ /* 0x004fd2000f8e00ff */
[----:B------:R-:W-:Y:S01]  /*0140*/  ISETP.GT.AND P0, PT, R3, 0xfffff, PT ;  /* 0x000fffff0300780c */ /* 0x000fe20003f04270 */
[----:B------:R-:W-:Y:S02]  /*0150*/  IMAD.MOV.U32 R8, RZ, RZ, R2 ;  /* 0x000000ffff087224 */ /* 0x000fe400078e0002 */
[----:B------:R-:W-:-:S10]  /*0160*/  IMAD.MOV.U32 R9, RZ, RZ, R3 ;  /* 0x000000ffff097224 */ /* 0x000fd400078e0003 */
[----:B------:R-:W-:-:S10]  /*0170*/  @!P0 DMUL R8, R8, 1.80143985094819840000e+16 ;  /* 0x4350000008088828 */ /* 0x000fd40000000000 */
[----:B------:R-:W-:Y:S02]  /*0180*/  @!P0 IMAD.MOV.U32 R3, RZ, RZ, R9 ;  /* 0x000000ffff038224 */ /* 0x000fe400078e0009 */
[----:B------:R-:W-:Y:S02]  /*0190*/  @!P0 IMAD.MOV.U32 R2, RZ, RZ, R8 ;  /* 0x000000ffff028224 */ /* 0x000fe400078e0008 */
[----:B------:R-:W-:-:S05]  /*01a0*/  VIADD R0, R3, 0xffffffff ;  /* 0xffffffff03007836 */ /* 0x000fca0000000000 */
[----:B------:R-:W-:Y:S01]  /*01b0*/  ISETP.GT.U32.AND P1, PT, R0, 0x7feffffe, PT ;  /* 0x7feffffe0000780c */ /* 0x000fe20003f24070 */
[----:B------:R-:W-:Y:S02]  /*01c0*/  IMAD.MOV.U32 R0, RZ, RZ, -0x3ff ;  /* 0xfffffc01ff007424 */ /* 0x000fe400078e00ff */
[----:B------:R-:W-:-:S10]  /*01d0*/  @!P0 IMAD.MOV.U32 R0, RZ, RZ, -0x435 ;  /* 0xfffffbcbff008424 */ /* 0x000fd400078e00ff */
[----:B------:R-:W-:Y:S05]  /*01e0*/  @P1 BRA `(.L_x_0) ;  /* 0x0000000400041947 */ /* 0x000fea0003800000 */
[----:B------:R-:W-:Y:S01]  /*01f0*/  LOP3.LUT R7, R3, 0xfffff, RZ, 0xc0, !PT ;  /* 0x000fffff03077812 */ /* 0x000fe200078ec0ff */
[----:B------:R-:W-:Y:S01]  /*0200*/  IMAD.MOV.U32 R8, RZ, RZ, R2 ;  /* 0x000000ffff087224 */ /* 0x000fe200078e0002 */
[----:B------:R-:W-:Y:S01]  /*0210*/  UMOV UR8, 0x3ae80f1e ;  /* 0x3ae80f1e00087882 */ /* 0x000fe20000000000 */
[----:B------:R-:W-:Y:S01]  /*0220*/  IMAD.MOV.U32 R10, RZ, RZ, RZ ;  /* 0x000000ffff0a7224 */ /* 0x000fe200078e00ff */
[----:B------:R-:W-:Y:S01]  /*0230*/  LOP3.LUT R9, R7, 0x3ff00000, RZ, 0xfc, !PT ;  /* 0x3ff0000007097812 */ /* 0x000fe200078efcff */
[----:B------:R-:W-:Y:S01]  /*0240*/  IMAD.MOV.U32 R18, RZ, RZ, -0x748574fc ;  /* 0x8b7a8b04ff127424 */ /* 0x000fe200078e00ff */
[----:B------:R-:W-:Y:S01]  /*0250*/  UMOV UR9, 0x3eb1380b ;  /* 0x3eb1380b00097882 */ /* 0x000fe20000000000 */
[----:B------:R-:W-:Y:S01]  /*0260*/  IMAD.MOV.U32 R19, RZ, RZ, 0x3ed0ee25 ;  /* 0x3ed0ee25ff137424 */ /* 0x000fe200078e00ff */
[----:B------:R-:W-:Y:S01]  /*0270*/  ISETP.GE.U32.AND P0, PT, R9, 0x3ff6a09f, PT ;  /* 0x3ff6a09f0900780c */ /* 0x000fe20003f06070 */
[----:B------:R-:W-:Y:S01]  /*0280*/  IMAD.MOV.U32 R21, RZ, RZ, 0x43300000 ;  /* 0x43300000ff157424 */ /* 0x000fe200078e00ff */
[----:B------:R-:W-:Y:S01]  /*0290*/  LEA.HI R0, R3, R0, RZ, 0xc ;  /* 0x0000000003007211 */ /* 0x000fe200078f60ff */
[----:B------:R-:W-:Y:S01]  /*02a0*/  UMOV UR10, 0x80000000 ;  /* 0x80000000000a7882 */ /* 0x000fe20000000000 */
[----:B------:R-:W-:-:S09]  /*02b0*/  UMOV UR11, 0x43300000 ;  /* 0x43300000000b7882 */ /* 0x000fd20000000000 */
[----:B------:R-:W-:Y:S02]  /*02c0*/  @P0 VIADD R7, R9, 0xfff00000 ;  /* 0xfff0000009070836 */ /* 0x000fe40000000000 */
[----:B------:R-:W-:Y:S02]  /*02d0*/  @P0 VIADD R0, R0, 0x1 ;  /* 0x0000000100000836 */ /* 0x000fe40000000000 */
[----:B------:R-:W-:-:S03]  /*02e0*/  @P0 IMAD.MOV.U32 R9, RZ, RZ, R7 ;  /* 0x000000ffff090224 */ /* 0x000fc600078e0007 */
[----:B------:R-:W-:-:S03]  /*02f0*/  LOP3.LUT R20, R0, 0x80000000, RZ, 0x3c, !PT ;  /* 0x8000000000147812 */ /* 0x000fc600078e3cff */
[C---:B------:R-:W-:Y:S02]  /*0300*/  DADD R16, R8.reuse, 1 ;  /* 0x3ff0000008107429 */ /* 0x040fe40000000000 */
[----:B------:R-:W-:-:S04]  /*0310*/  DADD R8, R8, -1 ;  /* 0xbff0000008087429 */ /* 0x000fc80000000000 */
[----:B------:R-:W0:Y:S02]  /*0320*/  MUFU.RCP64H R11, R17 ;  /* 0x00000011000b7308 */ /* 0x000e240000001800 */
[----:B0-----:R-:W-:-:S08]  /*0330*/  DFMA R12, -R16, R10, 1 ;  /* 0x3ff00000100c742b */ /* 0x001fd0000000010a */
[----:B------:R-:W-:-:S08]  /*0340*/  DFMA R12, R12, R12, R12 ;  /* 0x0000000c0c0c722b */ /* 0x000fd0000000000c */
[----:B------:R-:W-:-:S08]  /*0350*/  DFMA R10, R10, R12, R10 ;  /* 0x0000000c0a0a722b */ /* 0x000fd0000000000a */
[----:B------:R-:W-:-:S08]  /*0360*/  DMUL R12, R8, R10 ;  /* 0x0000000a080c7228 */ /* 0x000fd00000000000 */
[----:B------:R-:W-:-:S08]  /*0370*/  DFMA R12, R8, R10, R12 ;  /* 0x0000000a080c722b */ /* 0x000fd0000000000c */
[----:B------:R-:W-:Y:S02]  /*0380*/  DMUL R14, R12, R12 ;  /* 0x0000000c0c0e7228 */ /* 0x000fe40000000000 */
[----:B------:R-:W-:-:S06]  /*0390*/  DADD R2, R8, -R12 ;  /* 0x0000000008027229 */ /* 0x000fcc000000080c */
[----:B------:R-:W-:Y:S01]  /*03a0*/  DFMA R16, R14, UR8, R18 ;  /* 0x000000080e107c2b */ /* 0x000fe20008000012 */
[----:B------:R-:W-:Y:S01]  /*03b0*/  UMOV UR8, 0x9f02676f ;  /* 0x9f02676f00087882 */ /* 0x000fe20000000000 */
[----:B------:R-:W-:Y:S01]  /*03c0*/  UMOV UR9, 0x3ef3b266 ;  /* 0x3ef3b26600097882 */ /* 0x000fe20000000000 */
[----:B------:R-:W-:Y:S02]  /*03d0*/  DADD R18, R2, R2 ;  /* 0x0000000002127229 */ /* 0x000fe40000000002 */
[----:B------:R-:W-:Y:S01]  /*03e0*/  DADD R2, R20, -UR10 ;  /* 0x8000000a14027e29 */ /* 0x000fe20008000000 */
[----:B------:R-:W-:Y:S01]  /*03f0*/  UMOV UR10, 0xfefa39ef ;  /* 0xfefa39ef000a7882 */ /* 0x000fe20000000000 */
[----:B------:R-:W-:Y:S01]  /*0400*/  UMOV UR11, 0x3fe62e42 ;  /* 0x3fe62e42000b7882 */ /* 0x000fe20000000000 */
[----:B------:R-:W-:Y:S01]  /*0410*/  DFMA R16, R14, R16, UR8 ;  /* 0x000000080e107e2b */ /* 0x000fe20008000010 */
[----:B------:R-:W-:Y:S01]  /*0420*/  UMOV UR8, 0xa9ab0956 ;  /* 0xa9ab095600087882 */ /* 0x000fe20000000000 */
[----:B------:R-:W-:Y:S01]  /*0430*/  UMOV UR9, 0x3f1745cb ;  /* 0x3f1745cb00097882 */ /* 0x000fe20000000000 */
[----:B------:R-:W-:-:S02]  /*0440*/  DFMA R18, R8, -R12, R18 ;  /* 0x8000000c0812722b */ /* 0x000fc40000000012 */
[----:B------:R-:W-:-:S03]  /*0450*/  DFMA R8, R2, UR10, R12 ;  /* 0x0000000a02087c2b */ /* 0x000fc6000800000c */
[----:B------:R-:W-:Y:S01]  /*0460*/  DFMA R16, R14, R16, UR8 ;  /* 0x000000080e107e2b */ /* 0x000fe20008000010 */
[----:B------:R-:W-:Y:S01]  /*0470*/  UMOV UR8, 0x2d1b5154 ;  /* 0x2d1b515400087882 */ /* 0x000fe20000000000 */
[----:B------:R-:W-:Y:S01]  /*0480*/  UMOV UR9, 0x3f3c71c7 ;  /* 0x3f3c71c700097882 */ /* 0x000fe20000000000 */
[----:B------:R-:W-:-:S05]  /*0490*/  DMUL R18, R10, R18 ;  /* 0x000000120a127228 */ /* 0x000fca0000000000 */
[----:B------:R-:W-:Y:S01]  /*04a0*/  DFMA R16, R14, R16, UR8 ;  /* 0x000000080e107e2b */ /* 0x000fe20008000010 */
[----:B------:R-:W-:Y:S01]  /*04b0*/  UMOV UR8, 0x923be72d ;  /* 0x923be72d00087882 */ /* 0x000fe20000000000 */
[----:B------:R-:W-:-:S06]  /*04c0*/  UMOV UR9, 0x3f624924 ;  /* 0x3f62492400097882 */ /* 0x000fcc0000000000 */
        /* <DEDUP_REMOVED lines=8> */
[----:B------:R-:W-:Y:S02]  /*0550*/  UMOV UR9, 0x3fe62e42 ;  /* 0x3fe62e4200097882 */ /* 0x000fe40000000000 */
[----:B------:R-:W-:Y:S01]  /*0560*/  DFMA R20, R2, -UR8, R8 ;  /* 0x8000000802147c2b */ /* 0x000fe20008000008 */
[----:B------:R-:W-:Y:S01]  /*0570*/  UMOV UR8, 0x3b39803f ;  /* 0x3b39803f00087882 */ /* 0x000fe20000000000 */
[----:B------:R-:W-:Y:S02]  /*0580*/  UMOV UR9, 0x3c7abc9e ;  /* 0x3c7abc9e00097882 */ /* 0x000fe40000000000 */
[----:B------:R-:W-:-:S04]  /*0590*/  DMUL R16, R14, R16 ;  /* 0x000000100e107228 */ /* 0x000fc80000000000 */
[----:B------:R-:W-:-:S04]  /*05a0*/  DADD R20, -R12, R20 ;  /* 0x000000000c147229 */ /* 0x000fc80000000114 */
[----:B------:R-:W-:-:S08]  /*05b0*/  DFMA R16, R12, R16, R18 ;  /* 0x000000100c10722b */ /* 0x000fd00000000012 */
[----:B------:R-:W-:-:S08]  /*05c0*/  DADD R16, R16, -R20 ;  /* 0x0000000010107229 */ /* 0x000fd00000000814 */
[----:B------:R-:W-:-:S08]  /*05d0*/  DFMA R16, R2, UR8, R16 ;  /* 0x0000000802107c2b */ /* 0x000fd00008000010 */
[----:B------:R-:W-:Y:S01]  /*05e0*/  DADD R8, R8, R16 ;  /* 0x0000000008087229 */ /* 0x000fe20000000010 */
[----:B------:R-:W-:Y:S10]  /*05f0*/  BRA `(.L_x_1) ;  /* 0x0000000000187947 */ /* 0x000ff40003800000 */
.L_x_0:
[----:B------:R-:W-:Y:S01]  /*0600*/  IMAD.MOV.U32 R2, RZ, RZ, 0x0 ;  /* 0x00000000ff027424 */ /* 0x000fe200078e00ff */
[----:B------:R-:W-:Y:S01]  /*0610*/  LOP3.LUT P0, RZ, R9, 0x7fffffff, RZ, 0xc0, !PT ;  /* 0x7fffffff09ff7812 */ /* 0x000fe2000780c0ff */
[----:B------:R-:W-:-:S06]  /*0620*/  IMAD.MOV.U32 R3, RZ, RZ, 0x7ff00000 ;  /* 0x7ff00000ff037424 */ /* 0x000fcc00078e00ff */
[----:B------:R-:W-:-:S10]  /*0630*/  DFMA R2, R8, R2, +INF ;  /* 0x7ff000000802742b */ /* 0x000fd40000000002 */
[----:B------:R-:W-:Y:S02]  /*0640*/  FSEL R8, R2, RZ, P0 ;  /* 0x000000ff02087208 */ /* 0x000fe40000000000 */
[----:B------:R-:W-:-:S07]  /*0650*/  FSEL R9, R3, -QNAN , P0 ;  /* 0xfff0000003097808 */ /* 0x000fce0000000000 */
.L_x_1:
[----:B------:R-:W0:Y:S01]  /*0660*/  I2F.F64 R2, UR6 ;  /* 0x0000000600027d12 */ /* 0x000e220008201c00 */
[----:B------:R-:W-:Y:S01]  /*0670*/  IMAD.MOV.U32 R10, RZ, RZ, 0x1 ;  /* 0x00000001ff0a7424 */ /* 0x000fe200078e00ff */
[----:B------:R-:W-:Y:S01]  /*0680*/  UISETP.LT.AND UP0, UPT, UR4, 0x1, UPT ;  /* 0x000000010400788c */ /* 0x000fe2000bf01270 */
[----:B------:R-:W-:Y:S01]  /*0690*/  BSSY.RECONVERGENT B0, `(.L_x_2) ;  /* 0x0000024000007945 */ /* 0x000fe20003800200 */
[----:B------:R-:W-:Y:S01]  /*06a0*/  UMOV UR6, 0xffda0d24 ;  /* 0xffda0d2400067882 */ /* 0x000fe20000000000 */
[----:B------:R-:W-:Y:S01]  /*06b0*/  UMOV UR7, 0x3c7777d0 ;  /* 0x3c7777d000077882 */ /* 0x000fe20000000000 */
[----:B------:R-:W-:Y:S01]  /*06c0*/  USEL UR4, UR4, 0x1, !UP0 ;  /* 0x0000000104047887 */ /* 0x000fe2000c000000 */
[----:B------:R-:W-:Y:S01]  /*06d0*/  UMOV UR5, 0x3ff71547 ;  /* 0x3ff7154700057882 */ /* 0x000fe20000000000 */
[----:B0-----:R-:W-:-:S06]  /*06e0*/  DMUL R2, R2, 0.5 ;  /* 0x3fe0000002027828 */ /* 0x001fcc0000000000 */
[----:B------:R-:W0:Y:S02]  /*06f0*/  MUFU.RCP64H R11, R3 ;  /* 0x00000003000b7308 */ /* 0x000e240000001800 */
[----:B0-----:R-:W-:-:S08]  /*0700*/  DFMA R12, -R2, R10, 1 ;  /* 0x3ff00000020c742b */ /* 0x001fd0000000010a */
[----:B------:R-:W-:Y:S02]  /*0710*/  DFMA R14, R12, R12, R12 ;  /* 0x0000000c0c0e722b */ /* 0x000fe4000000000c */
[----:B------:R-:W0:Y:S06]  /*0720*/  I2F.F64 R12, R5 ;  /* 0x00000005000c7312 */ /* 0x000e2c0000201c00 */
[----:B------:R-:W-:-:S08]  /*0730*/  DFMA R14, R10, R14, R10 ;  /* 0x0000000e0a0e722b */ /* 0x000fd0000000000a */
[----:B------:R-:W-:Y:S02]  /*0740*/  DFMA R10, -R2, R14, 1 ;  /* 0x3ff00000020a742b */ /* 0x000fe4000000010e */
[----:B0-----:R-:W-:-:S06]  /*0750*/  DADD R12, R12, -R2 ;  /* 0x000000000c0c7229 */ /* 0x001fcc0000000802 */
[----:B------:R-:W-:Y:S02]  /*0760*/  DFMA R16, R14, R10, R14 ;  /* 0x0000000a0e10722b */ /* 0x000fe4000000000e */
[----:B------:R-:W-:Y:S01]  /*0770*/  DMUL R10, R8, UR6 ;  /* 0x00000006080a7c28 */ /* 0x000fe20008000000 */
[----:B------:R-:W0:Y:S01]  /*0780*/  I2F.F64.U32 R14, UR4 ;  /* 0x00000004000e7d12 */ /* 0x000e220008201800 */
[----:B------:R-:W-:Y:S01]  /*0790*/  UMOV UR4, 0x652b82fe ;  /* 0x652b82fe00047882 */ /* 0x000fe20000000000 */
[----:B------:R-:W-:-:S03]  /*07a0*/  FSETP.GEU.AND P1, PT, |R13|, 6.5827683646048100446e-37, PT ;  /* 0x036000000d00780b */ /* 0x000fc60003f2e200 */
[----:B------:R-:W-:Y:S02]  /*07b0*/  DMUL R18, R12, R16 ;  /* 0x000000100c127228 */ /* 0x000fe40000000000 */
[----:B------:R-:W-:-:S06]  /*07c0*/  DFMA R10, R8, UR4, R10 ;  /* 0x00000004080a7c2b */ /* 0x000fcc000800000a */
[----:B------:R-:W-:Y:S02]  /*07d0*/  DFMA R8, -R2, R18, R12 ;  /* 0x000000120208722b */ /* 0x000fe4000000010c */
[----:B0-----:R-:W-:-:S06]  /*07e0*/  DMUL R14, R10, R14 ;  /* 0x0000000e0a0e7228 */ /* 0x001fcc0000000000 */
[----:B------:R-:W-:Y:S01]  /*07f0*/  DFMA R10, R16, R8, R18 ;  /* 0x00000008100a722b */ /* 0x000fe20000000012 */
[----:B------:R-:W0:Y:S09]  /*0800*/  F2I.F64.TRUNC R7, R14 ;  /* 0x0000000e00077311 */ /* 0x000e32000030d100 */
[----:B------:R-:W-:-:S05]  /*0810*/  FFMA R0, RZ, R3, R11 ;  /* 0x00000003ff007223 */ /* 0x000fca000000000b */
[----:B------:R-:W-:Y:S01]  /*0820*/  FSETP.GT.AND P0, PT, |R0|, 1.469367938527859385e-39, PT ;  /* 0x001000000000780b */ /* 0x000fe20003f04200 */
[----:B0-----:R-:W-:-:S12]  /*0830*/  VIADD R8, R7, 0x64 ;  /* 0x0000006407087836 */ /* 0x001fd80000000000 */
[----:B------:R-:W-:Y:S05]  /*0840*/  @P0 BRA P1, `(.L_x_3) ;  /* 0x0000000000200947 */ /* 0x000fea0000800000 */
[----:B------:R-:W-:Y:S01]  /*0850*/  IMAD.MOV.U32 R10, RZ, RZ, R12 ;  /* 0x000000ffff0a7224 */ /* 0x000fe200078e000c */
[----:B------:R-:W-:Y:S01]  /*0860*/  MOV R12, R2 ;  /* 0x00000002000c7202 */ /* 0x000fe20000000f00 */
[----:B------:R-:W-:Y:S01]  /*0870*/  IMAD.MOV.U32 R11, RZ, RZ, R13 ;  /* 0x000000ffff0b7224 */ /* 0x000fe200078e000d */
[----:B------:R-:W-:Y:S01]  /*0880*/  MOV R0, 0x8b0 ;  /* 0x000008b000007802 */ /* 0x000fe20000000f00 */
[----:B------:R-:W-:-:S07]  /*0890*/  IMAD.MOV.U32 R13, RZ, RZ, R3 ;  /* 0x000000ffff0d7224 */ /* 0x000fce00078e0003 */
[----:B------:R-:W-:Y:S05]  /*08a0*/  CALL.REL.NOINC `($__internal_0_$__cuda_sm20_div_rn_f64_full) ;  /* 0x00000008009c7944 */ /* 0x000fea0003c00000 */
[----:B------:R-:W-:Y:S02]  /*08b0*/  IMAD.MOV.U32 R10, RZ, RZ, R12 ;  /* 0x000000ffff0a7224 */ /* 0x000fe400078e000c */
[----:B------:R-:W-:-:S07]  /*08c0*/  IMAD.MOV.U32 R11, RZ, RZ, R13 ;  /* 0x000000ffff0b7224 */ /* 0x000fce00078e000d */
.L_x_3:
[----:B------:R-:W-:Y:S05]  /*08d0*/  BSYNC.RECONVERGENT B0 ;  /* 0x0000000000007941 */ /* 0x000fea0003800200 */
.L_x_2:
[----:B------:R-:W0:Y:S01]  /*08e0*/  LDCU UR4, c[0x0][0x39c] ;  /* 0x00007380ff0477ac */ /* 0x000e220008000800 */
[----:B------:R-:W1:Y:S01]  /*08f0*/  LDC.64 R14, c[0x0][0x398] ;  /* 0x0000e600ff0e7b82 */ /* 0x000e620000000a00 */
[----:B------:R-:W-:Y:S01]  /*0900*/  IMAD.MOV.U32 R2, RZ, RZ, 0x1 ;  /* 0x00000001ff027424 */ /* 0x000fe200078e00ff */
[----:B------:R-:W-:Y:S01]  /*0910*/  FSETP.GEU.AND P1, PT, |R11|, 6.5827683646048100446e-37, PT ;  /* 0x036000000b00780b */ /* 0x000fe20003f2e200 */
[----:B------:R-:W-:Y:S01]  /*0920*/  BSSY.RECONVERGENT B0, `(.L_x_4) ;  /* 0x0000014000007945 */ /* 0x000fe20003800200 */
[----:B0-----:R-:W1:Y:S03]  /*0930*/  MUFU.RCP64H R3, UR4 ;  /* 0x0000000400037d08 */ /* 0x001e660008001800 */
[----:B-1----:R-:W-:-:S08]  /*0940*/  DFMA R12, R2, -R14, 1 ;  /* 0x3ff00000020c742b */ /* 0x002fd0000000080e */
[----:B------:R-:W-:-:S08]  /*0950*/  DFMA R12, R12, R12, R12 ;  /* 0x0000000c0c0c722b */ /* 0x000fd0000000000c */
[----:B------:R-:W-:-:S08]  /*0960*/  DFMA R12, R2, R12, R2 ;  /* 0x0000000c020c722b */ /* 0x000fd00000000002 */
[----:B------:R-:W-:-:S08]  /*0970*/  DFMA R2, R12, -R14, 1 ;  /* 0x3ff000000c02742b */ /* 0x000fd0000000080e */
[----:B------:R-:W-:-:S08]  /*0980*/  DFMA R2, R12, R2, R12 ;  /* 0x000000020c02722b */ /* 0x000fd0000000000c */
[----:B------:R-:W-:-:S08]  /*0990*/  DMUL R12, R2, R10 ;  /* 0x0000000a020c7228 */ /* 0x000fd00000000000 */
[----:B------:R-:W-:-:S08]  /*09a0*/  DFMA R14, R12, -R14, R10 ;  /* 0x8000000e0c0e722b */ /* 0x000fd0000000000a */
[----:B------:R-:W-:-:S10]  /*09b0*/  DFMA R2, R2, R14, R12 ;  /* 0x0000000e0202722b */ /* 0x000fd4000000000c */
[----:B------:R-:W-:-:S05]  /*09c0*/  FFMA R0, RZ, UR4, R3 ;  /* 0x00000004ff007c23 */ /* 0x000fca0008000003 */
[----:B------:R-:W-:-:S13]  /*09d0*/  FSETP.GT.AND P0, PT, |R0|, 1.469367938527859385e-39, PT ;  /* 0x001000000000780b */ /* 0x000fda0003f04200 */
[----:B------:R-:W-:Y:S05]  /*09e0*/  @P0 BRA P1, `(.L_x_5) ;  /* 0x00000000001c0947 */ /* 0x000fea0000800000 */
[----:B------:R-:W0:Y:S01]  /*09f0*/  LDCU.64 UR4, c[0x0][0x398] ;  /* 0x00007300ff0477ac */ /* 0x000e220008000a00 */
[----:B------:R-:W-:Y:S01]  /*0a00*/  MOV R0, 0xa40 ;  /* 0x00000a4000007802 */ /* 0x000fe20000000f00 */
[----:B0-----:R-:W-:Y:S02]  /*0a10*/  IMAD.U32 R12, RZ, RZ, UR4 ;  /* 0x00000004ff0c7e24 */ /* 0x001fe4000f8e00ff */
[----:B------:R-:W-:-:S07]  /*0a20*/  IMAD.U32 R13, RZ, RZ, UR5 ;  /* 0x00000005ff0d7e24 */ /* 0x000fce000f8e00ff */
[----:B------:R-:W-:Y:S05]  /*0a30*/  CALL.REL.NOINC `($__internal_0_$__cuda_sm20_div_rn_f64_full) ;  /* 0x0000000800387944 */ /* 0x000fea0003c00000 */
[----:B------:R-:W-:Y:S02]  /*0a40*/  IMAD.MOV.U32 R2, RZ, RZ, R12 ;  /* 0x000000ffff027224 */ /* 0x000fe400078e000c */
[----:B------:R-:W-:-:S07]  /*0a50*/  IMAD.MOV.U32 R3, RZ, RZ, R13 ;  /* 0x000000ffff037224 */ /* 0x000fce00078e000d */
.L_x_5:
[----:B------:R-:W-:Y:S05]  /*0a60*/  BSYNC.RECONVERGENT B0 ;  /* 0x0000000000007941 */ /* 0x000fea0003800200 */
.L_x_4:
[----:B------:R-:W0:Y:S01]  /*0a70*/  LDCU UR4, c[0x0][0x394] ;  /* 0x00007280ff0477ac */ /* 0x000e220008000800 */
[----:B------:R-:W-:Y:S01]  /*0a80*/  IMAD.MOV.U32 R10, RZ, RZ, 0x1 ;  /* 0x00000001ff0a7424 */ /* 0x000fe200078e00ff */
[----:B------:R-:W-:Y:S01]  /*0a90*/  BSSY.RECONVERGENT B0, `(.L_x_6) ;  /* 0x0000018000007945 */ /* 0x000fe20003800200 */
[----:B0-----:R-:W0:Y:S02]  /*0aa0*/  I2F.F64.U32 R12, UR4 ;  /* 0x00000004000c7d12 */ /* 0x001e240008201800 */
[----:B0-----:R-:W-:-:S06]  /*0ab0*/  DMUL R12, R12, 0.5 ;  /* 0x3fe000000c0c7828 */ /* 0x001fcc0000000000 */
[----:B------:R-:W0:Y:S02]  /*0ac0*/  MUFU.RCP64H R11, R13 ;  /* 0x0000000d000b7308 */ /* 0x000e240000001800 */
[----:B0-----:R-:W-:-:S08]  /*0ad0*/  DFMA R14, -R12, R10, 1 ;  /* 0x3ff000000c0e742b */ /* 0x001fd0000000010a */
[----:B------:R-:W-:Y:S02]  /*0ae0*/  DFMA R16, R14, R14, R14 ;  /* 0x0000000e0e10722b */ /* 0x000fe4000000000e */
[----:B------:R-:W0:Y:S06]  /*0af0*/  I2F.F64.U32 R14, R4 ;  /* 0x00000004000e7312 */ /* 0x000e2c0000201800 */
[----:B------:R-:W-:-:S08]  /*0b00*/  DFMA R16, R10, R16, R10 ;  /* 0x000000100a10722b */ /* 0x000fd0000000000a */
[----:B------:R-:W-:Y:S02]  /*0b10*/  DFMA R10, -R12, R16, 1 ;  /* 0x3ff000000c0a742b */ /* 0x000fe40000000110 */
[----:B0-----:R-:W-:-:S06]  /*0b20*/  DADD R14, R14, -R12 ;  /* 0x000000000e0e7229 */ /* 0x001fcc000000080c */
[----:B------:R-:W-:-:S04]  /*0b30*/  DFMA R10, R16, R10, R16 ;  /* 0x0000000a100a722b */ /* 0x000fc80000000010 */
[----:B------:R-:W-:-:S04]  /*0b40*/  FSETP.GEU.AND P1, PT, |R15|, 6.5827683646048100446e-37, PT ;  /* 0x036000000f00780b */ /* 0x000fc80003f2e200 */
[----:B------:R-:W-:-:S08]  /*0b50*/  DMUL R16, R14, R10 ;  /* 0x0000000a0e107228 */ /* 0x000fd00000000000 */
[----:B------:R-:W-:-:S08]  /*0b60*/  DFMA R18, -R12, R16, R14 ;  /* 0x000000100c12722b */ /* 0x000fd0000000010e */
[----:B------:R-:W-:-:S10]  /*0b70*/  DFMA R10, R10, R18, R16 ;  /* 0x000000120a0a722b */ /* 0x000fd40000000010 */
[----:B------:R-:W-:-:S05]  /*0b80*/  FFMA R0, RZ, R13, R11 ;  /* 0x0000000dff007223 */ /* 0x000fca000000000b */
[----:B------:R-:W-:-:S13]  /*0b90*/  FSETP.GT.AND P0, PT, |R0|, 1.469367938527859385e-39, PT ;  /* 0x001000000000780b */ /* 0x000fda0003f04200 */
[----:B------:R-:W-:Y:S05]  /*0ba0*/  @P0 BRA P1, `(.L_x_7) ;  /* 0x0000000000180947 */ /* 0x000fea0000800000 */
[----:B------:R-:W-:Y:S01]  /*0bb0*/  IMAD.MOV.U32 R10, RZ, RZ, R14 ;  /* 0x000000ffff0a7224 */ /* 0x000fe200078e000e */
[----:B------:R-:W-:Y:S01]  /*0bc0*/  MOV R0, 0xbf0 ;  /* 0x00000bf000007802 */ /* 0x000fe20000000f00 */
[----:B------:R-:W-:-:S07]  /*0bd0*/  IMAD.MOV.U32 R11, RZ, RZ, R15 ;  /* 0x000000ffff0b7224 */ /* 0x000fce00078e000f */
[----:B------:R-:W-:Y:S05]  /*0be0*/  CALL.REL.NOINC `($__internal_0_$__cuda_sm20_div_rn_f64_full) ;  /* 0x0000000400cc7944 */ /* 0x000fea0003c00000 */
[----:B------:R-:W-:Y:S02]  /*0bf0*/  IMAD.MOV.U32 R10, RZ, RZ, R12 ;  /* 0x000000ffff0a7224 */ /* 0x000fe400078e000c */
[----:B------:R-:W-:-:S07]  /*0c00*/  IMAD.MOV.U32 R11, RZ, RZ, R13 ;  /* 0x000000ffff0b7224 */ /* 0x000fce00078e000d */
.L_x_7:
[----:B------:R-:W-:Y:S05]  /*0c10*/  BSYNC.RECONVERGENT B0 ;  /* 0x0000000000007941 */ /* 0x000fea0003800200 */
.L_x_6:
        /* <DEDUP_REMOVED lines=22> */
.L_x_9:
[----:B------:R-:W-:Y:S05]  /*0d80*/  BSYNC.RECONVERGENT B0 ;  /* 0x0000000000007941 */ /* 0x000fea0003800200 */
.L_x_8:
[----:B------:R-:W-:Y:S01]  /*0d90*/  ISETP.GE.AND P0, PT, R7, -0x63, PT ;  /* 0xffffff9d0700780c */ /* 0x000fe20003f06270 */
[----:B------:R-:W-:-:S12]  /*0da0*/  IMAD.MOV.U32 R7, RZ, RZ, RZ ;  /* 0x000000ffff077224 */ /* 0x000fd800078e00ff */
[----:B------:R-:W-:Y:S05]  /*0db0*/  @!P0 BRA `(.L_x_10) ;  /* 0x0000000000608947 */ /* 0x000fea0003800000 */
[----:B------:R-:W-:Y:S01]  /*0dc0*/  UMOV UR4, 0xd5a9e9ae ;  /* 0xd5a9e9ae00047882 */ /* 0x000fe20000000000 */
[----:B------:R-:W-:Y:S01]  /*0dd0*/  UMOV UR5, 0x3fc0dfab ;  /* 0x3fc0dfab00057882 */ /* 0x000fe20000000000 */
[----:B------:R-:W-:Y:S01]  /*0de0*/  UMOV UR6, 0x43d63cbe ;  /* 0x43d63cbe00067882 */ /* 0x000fe20000000000 */
[----:B------:R-:W-:Y:S01]  /*0df0*/  UMOV UR7, 0x3fe7cbee ;  /* 0x3fe7cbee00077882 */ /* 0x000fe20000000000 */
[----:B------:R-:W-:Y:S01]  /*0e00*/  DADD R12, R12, UR4 ;  /* 0x000000040c0c7e29 */ /* 0x000fe20008000000 */
[----:B------:R-:W-:Y:S01]  /*0e10*/  BSSY.RECONVERGENT B0, `(.L_x_10) ;  /* 0x0000012000007945 */ /* 0x000fe20003800200 */
[----:B------:R-:W-:Y:S01]  /*0e20*/  DADD R2, R2, -UR6 ;  /* 0x8000000602027e29 */ /* 0x000fe20008000000 */
[----:B------:R-:W-:Y:S02]  /*0e30*/  MOV R7, RZ ;  /* 0x000000ff00077202 */ /* 0x000fe40000000f00 */
[----:B------:R-:W-:Y:S02]  /*0e40*/  CS2R R14, SRZ ;  /* 0x00000000000e7805 */ /* 0x000fe4000001ff00 */
[----:B------:R-:W-:-:S02]  /*0e50*/  CS2R R16, SRZ ;  /* 0x0000000000107805 */ /* 0x000fc4000001ff00 */
[----:B------:R-:W-:Y:S02]  /*0e60*/  CS2R R10, SRZ ;  /* 0x00000000000a7805 */ /* 0x000fe4000001ff00 */
[----:B------:R-:W-:-:S07]  /*0e70*/  CS2R R18, SRZ ;  /* 0x0000000000127805 */ /* 0x000fce000001ff00 */
.L_x_11:
[----:B------:R-:W-:Y:S01]  /*0e80*/  DADD R14, R16, -R14 ;  /* 0x00000000100e7229 */ /* 0x000fe2000000080e */
[----:B------:R-:W-:Y:S01]  /*0e90*/  VIADD R7, R7, 0x1 ;  /* 0x0000000107077836 */ /* 0x000fe20000000000 */
[----:B------:R-:W-:-:S04]  /*0ea0*/  DADD R16, R18, R18 ;  /* 0x0000000012107229 */ /* 0x000fc80000000012 */
[----:B------:R-:W-:Y:S02]  /*0eb0*/  ISETP.GE.AND P0, PT, R7, R8, PT ;  /* 0x000000080700720c */ /* 0x000fe40003f06270 */
[----:B------:R-:W-:Y:S02]  /*0ec0*/  DADD R18, R2, R14 ;  /* 0x0000000002127229 */ /* 0x000fe4000000000e */
[----:B------:R-:W-:-:S06]  /*0ed0*/  DFMA R10, R16, R10, R12 ;  /* 0x0000000a100a722b */ /* 0x000fcc000000000c */
[----:B------:R-:W-:Y:S02]  /*0ee0*/  DMUL R16, R18, R18 ;  /* 0x0000001212107228 */ /* 0x000fe40000000000 */
[----:B------:R-:W-:-:S08]  /*0ef0*/  DMUL R14, R10, R10 ;  /* 0x0000000a0a0e7228 */ /* 0x000fd00000000000 */
[----:B------:R-:W-:-:S08]  /*0f00*/  DADD R20, R16, R14 ;  /* 0x0000000010147229 */ /* 0x000fd0000000000e */
[----:B------:R-:W-:-:S14]  /*0f10*/  DSETP.LE.AND P1, PT, R20, 4, PT ;  /* 0x401000001400742a */ /* 0x000fdc0003f23000 */
[----:B------:R-:W-:Y:S05]  /*0f20*/  @!P0 BRA P1, `(.L_x_11) ;  /* 0xfffffffc00d48947 */ /* 0x000fea000083ffff */
[----:B------:R-:W-:Y:S05]  /*0f30*/  BSYNC.RECONVERGENT B0 ;  /* 0x0000000000007941 */ /* 0x000fea0003800200 */
.L_x_10:
[----:B------:R-:W0:Y:S01]  /*0f40*/  LDCU UR4, c[0x0][0x390] ;  /* 0x00007200ff0477ac */ /* 0x000e220008000800 */
[----:B------:R-:W-:Y:S01]  /*0f50*/  ISETP.NE.AND P0, PT, R7, R8, PT ;  /* 0x000000080700720c */ /* 0x000fe20003f05270 */
[----:B------:R-:W-:Y:S01]  /*0f60*/  BSSY.RECONVERGENT B0, `(.L_x_12) ;  /* 0x0000037000007945 */ /* 0x000fe20003800200 */
[----:B------:R-:W1:Y:S11]  /*0f70*/  LDCU.64 UR6, c[0x0][0x388] ;  /* 0x00007100ff0677ac */ /* 0x000e760008000a00 */
[----:B------:R-:W2:Y:S01]  /*0f80*/  @!P0 LDC.U8 R3, c[0x0][0x3a4] ;  /* 0x0000e900ff038b82 */ /* 0x000ea20000000000 */
[----:B0-----:R-:W-:Y:S01]  /*0f90*/  IMAD R4, R4, UR4, R5 ;  /* 0x0000000404047c24 */ /* 0x001fe2000f8e0205 */
[----:B------:R-:W2:Y:S06]  /*0fa0*/  LDCU.64 UR4, c[0x0][0x358] ;  /* 0x00006b00ff0477ac */ /* 0x000eac0008000a00 */
[----:B------:R-:W0:Y:S01]  /*0fb0*/  @!P0 LDC.U8 R9, c[0x0][0x3a8] ;  /* 0x0000ea00ff098b82 */ /* 0x000e220000000000 */
[----:B------:R-:W-:-:S05]  /*0fc0*/  IMAD.SHL.U32 R0, R4, 0x4, RZ ;  /* 0x0000000404007824 */ /* 0x000fca00078e00ff */
[----:B-1----:R-:W-:-:S04]  /*0fd0*/  IADD3 R4, P1, PT, R0, UR6, RZ ;  /* 0x0000000600047c10 */ /* 0x002fc8000ff3e0ff */
[----:B------:R-:W-:-:S05]  /*0fe0*/  LEA.HI.X.SX32 R5, R0, UR7, 0x1, P1 ;  /* 0x0000000700057c11 */ /* 0x000fca00088f0eff */
[----:B--2---:R1:W-:Y:S04]  /*0ff0*/  @!P0 STG.E.U8 desc[UR4][R4.64], R3 ;  /* 0x0000000304008986 */ /* 0x0043e8000c101104 */
[----:B0-----:R1:W-:Y:S01]  /*1000*/  @!P0 STG.E.U8 desc[UR4][R4.64+0x1], R9 ;  /* 0x0000010904008986 */ /* 0x0013e2000c101104 */
[----:B------:R-:W-:Y:S05]  /*1010*/  @!P0 BRA `(.L_x_13) ;  /* 0x0000000000ac8947 */ /* 0x000fea0003800000 */
[----:B-1----:R-:W-:Y:S01]  /*1020*/  I2FP.F32.S32 R9, R8 ;  /* 0x0000000800097245 */ /* 0x002fe20000201400 */
[----:B------:R-:W-:Y:S01]  /*1030*/  BSSY.RECONVERGENT B1, `(.L_x_14) ;  /* 0x000000d000017945 */ /* 0x000fe20003800200 */
[----:B------:R-:W-:Y:S02]  /*1040*/  I2FP.F32.U32 R0, R7 ;  /* 0x0000000700007245 */ /* 0x000fe40000201000 */
[----:B------:R-:W0:Y:S08]  /*1050*/  MUFU.RCP R2, R9 ;  /* 0x0000000900027308 */ /* 0x000e300000001000 */
[----:B------:R-:W1:Y:S01]  /*1060*/  FCHK P0, R0, R9 ;  /* 0x0000000900007302 */ /* 0x000e620000000000 */
[----:B0-----:R-:W-:-:S04]  /*1070*/  FFMA R3, -R9, R2, 1 ;  /* 0x3f80000009037423 */ /* 0x001fc80000000102 */
[----:B------:R-:W-:-:S04]  /*1080*/  FFMA R3, R2, R3, R2 ;  /* 0x0000000302037223 */ /* 0x000fc80000000002 */
[----:B------:R-:W-:-:S04]  /*1090*/  FFMA R2, R0, R3, RZ ;  /* 0x0000000300027223 */ /* 0x000fc800000000ff */
[----:B------:R-:W-:-:S04]  /*10a0*/  FFMA R6, -R9, R2, R0 ;  /* 0x0000000209067223 */ /* 0x000fc80000000100 */
[----:B------:R-:W-:Y:S01]  /*10b0*/  FFMA R2, R3, R6, R2 ;  /* 0x0000000603027223 */ /* 0x000fe20000000002 */
[----:B-1----:R-:W-:Y:S06]  /*10c0*/  @!P0 BRA `(.L_x_15) ;  /* 0x00000000000c8947 */ /* 0x002fec0003800000 */
[----:B------:R-:W-:-:S07]  /*10d0*/  MOV R2, 0x10f0 ;  /* 0x000010f000027802 */ /* 0x000fce0000000f00 */
[----:B------:R-:W-:Y:S05]  /*10e0*/  CALL.REL.NOINC `($__internal_1_$__cuda_sm3x_div_rn_noftz_f32_slowpath) ;  /* 0x0000000800007944 */ /* 0x000fea0003c00000 */
[----:B------:R-:W-:-:S07]  /*10f0*/  IMAD.MOV.U32 R2, RZ, RZ, R0 ;  /* 0x000000ffff027224 */ /* 0x000fce00078e0000 */
.L_x_15:
[----:B------:R-:W-:Y:S05]  /*1100*/  BSYNC.RECONVERGENT B1 ;  /* 0x0000000000017941 */ /* 0x000fea0003800200 */
.L_x_14:
[----:B------:R-:W-:Y:S02]  /*1110*/  IMAD.MOV.U32 R3, RZ, RZ, 0x40c90fd0 ;  /* 0x40c90fd0ff037424 */ /* 0x000fe400078e00ff */
[C---:B------:R-:W-:Y:S01]  /*1120*/  FMUL R0, R2.reuse, 3.141590118408203125 ;  /* 0x40490fd002007820 */ /* 0x040fe20000400000 */
[C---:B------:R-:W-:Y:S01]  /*1130*/  FADD R9, -R2.reuse, 1 ;  /* 0x3f80000002097421 */ /* 0x040fe20000000100 */
[----:B------:R-:W0:Y:S01]  /*1140*/  LDC R11, c[0x0][0x3a4] ;  /* 0x0000e900ff0b7b82 */ /* 0x000e220000000800 */
[----:B------:R-:W-:Y:S01]  /*1150*/  FFMA R3, R2, R3, 1.0471999645233154297 ;  /* 0x3f860aa602037423 */ /* 0x000fe20000000003 */
[----:B------:R-:W-:-:S03]  /*1160*/  FMUL.RZ R8, R0, 0.15915493667125701904 ;  /* 0x3e22f98300087820 */ /* 0x000fc6000040c000 */
[----:B------:R-:W-:Y:S01]  /*1170*/  FMUL.RZ R10, R3, 0.15915493667125701904 ;  /* 0x3e22f983030a7820 */ /* 0x000fe2000040c000 */
[----:B------:R-:W1:Y:S01]  /*1180*/  MUFU.SIN R0, R8 ;  /* 0x0000000800007308 */ /* 0x000e620000000400 */
[----:B------:R-:W-:-:S04]  /*1190*/  IMAD.MOV.U32 R3, RZ, RZ, 0x4116cbdc ;  /* 0x4116cbdcff037424 */ /* 0x000fc800078e00ff */
[----:B------:R-:W-:-:S03]  /*11a0*/  FFMA R3, R2, R3, 2.0943999290466308594 ;  /* 0x40060aa602037423 */ /* 0x000fc60000000003 */
[----:B------:R-:W2:Y:S01]  /*11b0*/  MUFU.SIN R6, R10 ;  /* 0x0000000a00067308 */ /* 0x000ea20000000400 */
[----:B------:R-:W-:Y:S02]  /*11c0*/  FMUL.RZ R12, R3, 0.15915493667125701904 ;  /* 0x3e22f983030c7820 */ /* 0x000fe4000040c000 */
[----:B------:R-:W3:Y:S05]  /*11d0*/  LDC.64 R2, c[0x0][0x3a8] ;  /* 0x0000ea00ff027b82 */ /* 0x000eea0000000a00 */
[----:B------:R-:W4:Y:S01]  /*11e0*/  MUFU.SIN R7, R12 ;  /* 0x0000000c00077308 */ /* 0x000f220000000400 */
[----:B-1----:R-:W-:-:S04]  /*11f0*/  FMUL R0, R0, 255 ;  /* 0x437f000000007820 */ /* 0x002fc80000400000 */
[----:B------:R-:W-:Y:S01]  /*1200*/  FMUL R0, R0, R9 ;  /* 0x0000000900007220 */ /* 0x000fe20000400000 */
[----:B--2---:R-:W-:-:S05]  /*1210*/  FMUL R6, R6, 255 ;  /* 0x437f000006067820 */ /* 0x004fca0000400000 */
[----:B------:R-:W0:Y:S01]  /*1220*/  F2I.TRUNC.NTZ R0, R0 ;  /* 0x0000000000007305 */ /* 0x000e22000020f100 */
[----:B------:R-:W-:Y:S01]  /*1230*/  FMUL R8, R6, R9 ;  /* 0x0000000906087220 */ /* 0x000fe20000400000 */
[----:B----4-:R-:W-:-:S06]  /*1240*/  FMUL R7, R7, 255 ;  /* 0x437f000007077820 */ /* 0x010fcc0000400000 */
[----:B------:R-:W3:Y:S01]  /*1250*/  F2I.TRUNC.NTZ R13, R8 ;  /* 0x00000008000d7305 */ /* 0x000ee2000020f100 */
[----:B------:R-:W-:Y:S01]  /*1260*/  FMUL R7, R7, R9 ;  /* 0x0000000907077220 */ /* 0x000fe20000400000 */
[----:B0-----:R-:W-:-:S06]  /*1270*/  VIADDMNMX R11, R0, R11, 0xff, PT ;  /* 0x000000ff000b7446 */ /* 0x001fcc000380010b */
[----:B------:R-:W0:Y:S01]  /*1280*/  F2I.TRUNC.NTZ R6, R7 ;  /* 0x0000000700067305 */ /* 0x000e22000020f100 */
[----:B------:R2:W-:Y:S01]  /*1290*/  STG.E.U8 desc[UR4][R4.64], R11 ;  /* 0x0000000b04007986 */ /* 0x0005e2000c101104 */
[----:B---3--:R-:W-:-:S05]  /*12a0*/  VIADDMNMX R13, R13, R2, 0xff, PT ;  /* 0x000000ff0d0d7446 */ /* 0x008fca0003800102 */
[----:B------:R2:W-:Y:S01]  /*12b0*/  STG.E.U8 desc[UR4][R4.64+0x1], R13 ;  /* 0x0000010d04007986 */ /* 0x0005e2000c101104 */
[----:B0-----:R-:W-:-:S07]  /*12c0*/  VIADDMNMX R6, R6, R3, 0xff, PT ;  /* 0x000000ff06067446 */ /* 0x001fce0003800103 */
.L_x_13:
[----:B------:R-:W-:Y:S05]  /*12d0*/  BSYNC.RECONVERGENT B0 ;  /* 0x0000000000007941 */ /* 0x000fea0003800200 */
.L_x_12:
[----:B------:R-:W-:Y:S01]  /*12e0*/  IMAD.MOV.U32 R2, RZ, RZ, 0xff ;  /* 0x000000ffff027424 */ /* 0x000fe200078e00ff */
[----:B------:R-:W-:Y:S04]  /*12f0*/  STG.E.U8 desc[UR4][R4.64+0x2], R6 ;  /* 0x0000020604007986 */ /* 0x000fe8000c101104 */
[----:B------:R-:W-:Y:S01]  /*1300*/  STG.E.U8 desc[UR4][R4.64+0x3], R2 ;  /* 0x0000030204007986 */ /* 0x000fe2000c101104 */
[----:B------:R-:W-:Y:S05]  /*1310*/  EXIT ;  /* 0x000000000000794d */ /* 0x000fea0003800000 */
        .weak           $__internal_0_$__cuda_sm20_div_rn_f64_full
        .type           $__internal_0_$__cuda_sm20_div_rn_f64_full,@function
        .size           $__internal_0_$__cuda_sm20_div_rn_f64_full,($__internal_1_$__cuda_sm3x_div_rn_noftz_f32_slowpath - $__internal_0_$__cuda_sm20_div_rn_f64_full)
$__internal_0_$__cuda_sm20_div_rn_f64_full:
[C---:B------:R-:W-:Y:S01]  /*1320*/  FSETP.GEU.AND P0, PT, |R13|.reuse, 1.469367938527859385e-39, PT ;  /* 0x001000000d00780b */ /* 0x040fe20003f0e200 */
[----:B------:R-:W-:Y:S01]  /*1330*/  IMAD.MOV.U32 R16, RZ, RZ, 0x1 ;  /* 0x00000001ff107424 */ /* 0x000fe200078e00ff */
[----:B------:R-:W-:Y:S01]  /*1340*/  LOP3.LUT R14, R13, 0x800fffff, RZ, 0xc0, !PT ;  /* 0x800fffff0d0e7812 */ /* 0x000fe200078ec0ff */
[----:B------:R-:W-:Y:S01]  /*1350*/  IMAD.MOV.U32 R24, RZ, RZ, 0x1ca00000 ;  /* 0x1ca00000ff187424 */ /* 0x000fe200078e00ff */
[C---:B------:R-:W-:Y:S01]  /*1360*/  FSETP.GEU.AND P2, PT, |R11|.reuse, 1.469367938527859385e-39, PT ;  /* 0x001000000b00780b */ /* 0x040fe20003f4e200 */
[----:B------:R-:W-:Y:S01]  /*1370*/  BSSY.RECONVERGENT B1, `(.L_x_16) ;  /* 0x0000052000017945 */ /* 0x000fe20003800200 */
[----:B------:R-:W-:Y:S01]  /*1380*/  LOP3.LUT R15, R14, 0x3ff00000, RZ, 0xfc, !PT ;  /* 0x3ff000000e0f7812 */ /* 0x000fe200078efcff */
[----:B------:R-:W-:Y:S01]  /*1390*/  IMAD.MOV.U32 R14, RZ, RZ, R12 ;  /* 0x000000ffff0e7224 */ /* 0x000fe200078e000c */
[----:B------:R-:W-:Y:S02]  /*13a0*/  LOP3.LUT R9, R11, 0x7ff00000, RZ, 0xc0, !PT ;  /* 0x7ff000000b097812 */ /* 0x000fe400078ec0ff */
[----:B------:R-:W-:-:S03]  /*13b0*/  LOP3.LUT R26, R13, 0x7ff00000, RZ, 0xc0, !PT ;  /* 0x7ff000000d1a7812 */ /* 0x000fc600078ec0ff */
[----:B------:R-:W-:Y:S01]  /*13c0*/  @!P0 DMUL R14, R12, 8.98846567431157953865e+307 ;  /* 0x7fe000000c0e8828 */ /* 0x000fe20000000000 */
[----:B------:R-:W-:Y:S01]  /*13d0*/  ISETP.GE.U32.AND P1, PT, R9, R26, PT ;  /* 0x0000001a0900720c */ /* 0x000fe20003f26070 */
[----:B------:R-:W-:Y:S02]  /*13e0*/  IMAD.MOV.U32 R25, RZ, RZ, R9 ;  /* 0x000000ffff197224 */ /* 0x000fe400078e0009 */
[----:B------:R-:W-:Y:S01]  /*13f0*/  @!P2 LOP3.LUT R20, R13, 0x7ff00000, RZ, 0xc0, !PT ;  /* 0x7ff000000d14a812 */ /* 0x000fe200078ec0ff */
[----:B------:R-:W-:Y:S01]  /*1400*/  @!P2 IMAD.MOV.U32 R22, RZ, RZ, RZ ;  /* 0x000000ffff16a224 */ /* 0x000fe200078e00ff */
[----:B------:R-:W0:Y:S02]  /*1410*/  MUFU.RCP64H R17, R15 ;  /* 0x0000000f00117308 */ /* 0x000e240000001800 */
[----:B------:R-:W-:Y:S02]  /*1420*/  @!P2 ISETP.GE.U32.AND P3, PT, R9, R20, PT ;  /* 0x000000140900a20c */ /* 0x000fe40003f66070 */
[----:B------:R-:W-:-:S02]  /*1430*/  @!P0 LOP3.LUT R26, R15, 0x7ff00000, RZ, 0xc0, !PT ;  /* 0x7ff000000f1a8812 */ /* 0x000fc400078ec0ff */
[----:B------:R-:W-:-:S03]  /*1440*/  @!P2 SEL R21, R24, 0x63400000, !P3 ;  /* 0x634000001815a807 */ /* 0x000fc60005800000 */
[----:B------:R-:W-:Y:S01]  /*1450*/  VIADD R27, R26, 0xffffffff ;  /* 0xffffffff1a1b7836 */ /* 0x000fe20000000000 */
[----:B------:R-:W-:-:S04]  /*1460*/  @!P2 LOP3.LUT R21, R21, 0x80000000, R11, 0xf8, !PT ;  /* 0x800000001515a812 */ /* 0x000fc800078ef80b */
[----:B------:R-:W-:Y:S01]  /*1470*/  @!P2 LOP3.LUT R23, R21, 0x100000, RZ, 0xfc, !PT ;  /* 0x001000001517a812 */ /* 0x000fe200078efcff */
[----:B0-----:R-:W-:-:S08]  /*1480*/  DFMA R18, R16, -R14, 1 ;  /* 0x3ff000001012742b */ /* 0x001fd0000000080e */
[----:B------:R-:W-:-:S08]  /*1490*/  DFMA R18, R18, R18, R18 ;  /* 0x000000121212722b */ /* 0x000fd00000000012 */
[----:B------:R-:W-:Y:S01]  /*14a0*/  DFMA R18, R16, R18, R16 ;  /* 0x000000121012722b */ /* 0x000fe20000000010 */
[----:B------:R-:W-:Y:S01]  /*14b0*/  SEL R17, R24, 0x63400000, !P1 ;  /* 0x6340000018117807 */ /* 0x000fe20004800000 */
[----:B------:R-:W-:-:S03]  /*14c0*/  IMAD.MOV.U32 R16, RZ, RZ, R10 ;  /* 0x000000ffff107224 */ /* 0x000fc600078e000a */
[----:B------:R-:W-:-:S03]  /*14d0*/  LOP3.LUT R17, R17, 0x800fffff, R11, 0xf8, !PT ;  /* 0x800fffff11117812 */ /* 0x000fc600078ef80b */
[----:B------:R-:W-:-:S03]  /*14e0*/  DFMA R20, R18, -R14, 1 ;  /* 0x3ff000001214742b */ /* 0x000fc6000000080e */
[----:B------:R-:W-:-:S05]  /*14f0*/  @!P2 DFMA R16, R16, 2, -R22 ;  /* 0x400000001010a82b */ /* 0x000fca0000000816 */
[----:B------:R-:W-:-:S05]  /*1500*/  DFMA R18, R18, R20, R18 ;  /* 0x000000141212722b */ /* 0x000fca0000000012 */
[----:B------:R-:W-:-:S03]  /*1510*/  @!P2 LOP3.LUT R25, R17, 0x7ff00000, RZ, 0xc0, !PT ;  /* 0x7ff000001119a812 */ /* 0x000fc600078ec0ff */
[----:B------:R-:W-:Y:S02]  /*1520*/  DMUL R20, R18, R16 ;  /* 0x0000001012147228 */ /* 0x000fe40000000000 */
[----:B------:R-:W-:-:S05]  /*1530*/  VIADD R22, R25, 0xffffffff ;  /* 0xffffffff19167836 */ /* 0x000fca0000000000 */
[----:B------:R-:W-:Y:S01]  /*1540*/  ISETP.GT.U32.AND P0, PT, R22, 0x7feffffe, PT ;  /* 0x7feffffe1600780c */ /* 0x000fe20003f04070 */
[----:B------:R-:W-:-:S03]  /*1550*/  DFMA R22, R20, -R14, R16 ;  /* 0x8000000e1416722b */ /* 0x000fc60000000010 */
[----:B------:R-:W-:-:S05]  /*1560*/  ISETP.GT.U32.OR P0, PT, R27, 0x7feffffe, P0 ;  /* 0x7feffffe1b00780c */ /* 0x000fca0000704470 */
[----:B------:R-:W-:-:S08]  /*1570*/  DFMA R22, R18, R22, R20 ;  /* 0x000000161216722b */ /* 0x000fd00000000014 */
[----:B------:R-:W-:Y:S05]  /*1580*/  @P0 BRA `(.L_x_17) ;  /* 0x00000000006c0947 */ /* 0x000fea0003800000 */
[----:B------:R-:W-:-:S04]  /*1590*/  LOP3.LUT R18, R13, 0x7ff00000, RZ, 0xc0, !PT ;  /* 0x7ff000000d127812 */ /* 0x000fc800078ec0ff */
[CC--:B------:R-:W-:Y:S02]  /*15a0*/  VIADDMNMX R10, R9.reuse, -R18.reuse, 0xb9600000, !PT ;  /* 0xb9600000090a7446 */ /* 0x0c0fe40007800912 */
[----:B------:R-:W-:Y:S02]  /*15b0*/  ISETP.GE.U32.AND P0, PT, R9, R18, PT ;  /* 0x000000120900720c */ /* 0x000fe40003f06070 */
[----:B------:R-:W-:Y:S01]  /*15c0*/  VIMNMX R9, PT, PT, R10, 0x46a00000, PT ;  /* 0x46a000000a097848 */ /* 0x000fe20003fe0100 */
[----:B------:R-:W-:Y:S01]  /*15d0*/  IMAD.MOV.U32 R10, RZ, RZ, RZ ;  /* 0x000000ffff0a7224 */ /* 0x000fe200078e00ff */
[----:B------:R-:W-:-:S05]  /*15e0*/  SEL R24, R24, 0x63400000, !P0 ;  /* 0x6340000018187807 */ /* 0x000fca0004000000 */
[----:B------:R-:W-:-:S04]  /*15f0*/  IMAD.IADD R9, R9, 0x1, -R24 ;  /* 0x0000000109097824 */ /* 0x000fc800078e0a18 */
[----:B------:R-:W-:-:S06]  /*1600*/  VIADD R11, R9, 0x7fe00000 ;  /* 0x7fe00000090b7836 */ /* 0x000fcc0000000000 */
[----:B------:R-:W-:-:S10]  /*1610*/  DMUL R18, R22, R10 ;  /* 0x0000000a16127228 */ /* 0x000fd40000000000 */
[----:B------:R-:W-:-:S13]  /*1620*/  FSETP.GTU.AND P0, PT, |R19|, 1.469367938527859385e-39, PT ;  /* 0x001000001300780b */ /* 0x000fda0003f0c200 */
[----:B------:R-:W-:Y:S05]  /*1630*/  @P0 BRA `(.L_x_18) ;  /* 0x0000000000940947 */ /* 0x000fea0003800000 */
[----:B------:R-:W-:Y:S01]  /*1640*/  DFMA R14, R22, -R14, R16 ;  /* 0x8000000e160e722b */ /* 0x000fe20000000010 */
[----:B------:R-:W-:-:S09]  /*1650*/  MOV R12, RZ ;  /* 0x000000ff000c7202 */ /* 0x000fd20000000f00 */
[C---:B------:R-:W-:Y:S02]  /*1660*/  FSETP.NEU.AND P0, PT, R15.reuse, RZ, PT ;  /* 0x000000ff0f00720b */ /* 0x040fe40003f0d000 */
[----:B------:R-:W-:-:S04]  /*1670*/  LOP3.LUT R17, R15, 0x80000000, R13, 0x48, !PT ;  /* 0x800000000f117812 */ /* 0x000fc800078e480d */
[----:B------:R-:W-:-:S07]  /*1680*/  LOP3.LUT R13, R17, R11, RZ, 0xfc, !PT ;  /* 0x0000000b110d7212 */ /* 0x000fce00078efcff */
[----:B------:R-:W-:Y:S05]  /*1690*/  @!P0 BRA `(.L_x_18) ;  /* 0x00000000007c8947 */ /* 0x000fea0003800000 */
[----:B------:R-:W-:Y:S01]  /*16a0*/  IMAD.MOV R11, RZ, RZ, -R9 ;  /* 0x000000ffff0b7224 */ /* 0x000fe200078e0a09 */
[----:B------:R-:W-:Y:S01]  /*16b0*/  DMUL.RP R12, R22, R12 ;  /* 0x0000000c160c7228 */ /* 0x000fe20000008000 */
[----:B------:R-:W-:Y:S01]  /*16c0*/  IMAD.MOV.U32 R10, RZ, RZ, RZ ;  /* 0x000000ffff0a7224 */ /* 0x000fe200078e00ff */
[----:B------:R-:W-:-:S05]  /*16d0*/  IADD3 R9, PT, PT, -R9, -0x43300000, RZ ;  /* 0xbcd0000009097810 */ /* 0x000fca0007ffe1ff */
[----:B------:R-:W-:-:S03]  /*16e0*/  DFMA R10, R18, -R10, R22 ;  /* 0x8000000a120a722b */ /* 0x000fc60000000016 */
[----:B------:R-:W-:-:S07]  /*16f0*/  LOP3.LUT R17, R13, R17, RZ, 0x3c, !PT ;  /* 0x000000110d117212 */ /* 0x000fce00078e3cff */
[----:B------:R-:W-:-:S04]  /*1700*/  FSETP.NEU.AND P0, PT, |R11|, R9, PT ;  /* 0x000000090b00720b */ /* 0x000fc80003f0d200 */
[----:B------:R-:W-:Y:S02]  /*1710*/  FSEL R18, R12, R18, !P0 ;  /* 0x000000120c127208 */ /* 0x000fe40004000000 */
[----:B------:R-:W-:Y:S01]  /*1720*/  FSEL R19, R17, R19, !P0 ;  /* 0x0000001311137208 */ /* 0x000fe20004000000 */
[----:B------:R-:W-:Y:S06]  /*1730*/  BRA `(.L_x_18) ;  /* 0x0000000000547947 */ /* 0x000fec0003800000 */
.L_x_17:
[----:B------:R-:W-:-:S14]  /*1740*/  DSETP.NAN.AND P0, PT, R10, R10, PT ;  /* 0x0000000a0a00722a */ /* 0x000fdc0003f08000 */
[----:B------:R-:W-:Y:S05]  /*1750*/  @P0 BRA `(.L_x_19) ;  /* 0x0000000000440947 */ /* 0x000fea0003800000 */
[----:B------:R-:W-:-:S14]  /*1760*/  DSETP.NAN.AND P0, PT, R12, R12, PT ;  /* 0x0000000c0c00722a */ /* 0x000fdc0003f08000 */
[----:B------:R-:W-:Y:S05]  /*1770*/  @P0 BRA `(.L_x_20) ;  /* 0x0000000000300947 */ /* 0x000fea0003800000 */
[----:B------:R-:W-:Y:S01]  /*1780*/  ISETP.NE.AND P0, PT, R25, R26, PT ;  /* 0x0000001a1900720c */ /* 0x000fe20003f05270 */
[----:B------:R-:W-:Y:S02]  /*1790*/  IMAD.MOV.U32 R18, RZ, RZ, 0x0 ;  /* 0x00000000ff127424 */ /* 0x000fe400078e00ff */
[----:B------:R-:W-:-:S10]  /*17a0*/  IMAD.MOV.U32 R19, RZ, RZ, -0x80000 ;  /* 0xfff80000ff137424 */ /* 0x000fd400078e00ff */
[----:B------:R-:W-:Y:S05]  /*17b0*/  @!P0 BRA `(.L_x_18) ;  /* 0x0000000000348947 */ /* 0x000fea0003800000 */
[----:B------:R-:W-:Y:S02]  /*17c0*/  ISETP.NE.AND P0, PT, R25, 0x7ff00000, PT ;  /* 0x7ff000001900780c */ /* 0x000fe40003f05270 */
[----:B------:R-:W-:Y:S02]  /*17d0*/  LOP3.LUT R19, R11, 0x80000000, R13, 0x48, !PT ;  /* 0x800000000b137812 */ /* 0x000fe400078e480d */
[----:B------:R-:W-:-:S13]  /*17e0*/  ISETP.EQ.OR P0, PT, R26, RZ, !P0 ;  /* 0x000000ff1a00720c */ /* 0x000fda0004702670 */
[----:B------:R-:W-:Y:S01]  /*17f0*/  @P0 LOP3.LUT R9, R19, 0x7ff00000, RZ, 0xfc, !PT ;  /* 0x7ff0000013090812 */ /* 0x000fe200078efcff */
[----:B------:R-:W-:Y:S02]  /*1800*/  @!P0 IMAD.MOV.U32 R18, RZ, RZ, RZ ;  /* 0x000000ffff128224 */ /* 0x000fe400078e00ff */
[----:B------:R-:W-:Y:S02]  /*1810*/  @P0 IMAD.MOV.U32 R18, RZ, RZ, RZ ;  /* 0x000000ffff120224 */ /* 0x000fe400078e00ff */
[----:B------:R-:W-:Y:S01]  /*1820*/  @P0 IMAD.MOV.U32 R19, RZ, RZ, R9 ;  /* 0x000000ffff130224 */ /* 0x000fe200078e0009 */
[----:B------:R-:W-:Y:S06]  /*1830*/  BRA `(.L_x_18) ;  /* 0x0000000000147947 */ /* 0x000fec0003800000 */
.L_x_20:
[----:B------:R-:W-:Y:S01]  /*1840*/  LOP3.LUT R19, R13, 0x80000, RZ, 0xfc, !PT ;  /* 0x000800000d137812 */ /* 0x000fe200078efcff */
[----:B------:R-:W-:Y:S01]  /*1850*/  IMAD.MOV.U32 R18, RZ, RZ, R12 ;  /* 0x000000ffff127224 */ /* 0x000fe200078e000c */
[----:B------:R-:W-:Y:S06]  /*1860*/  BRA `(.L_x_18) ;  /* 0x0000000000087947 */ /* 0x000fec0003800000 */
.L_x_19:
[----:B------:R-:W-:Y:S01]  /*1870*/  LOP3.LUT R19, R11, 0x80000, RZ, 0xfc, !PT ;  /* 0x000800000b137812 */ /* 0x000fe200078efcff */
[----:B------:R-:W-:-:S07]  /*1880*/  IMAD.MOV.U32 R18, RZ, RZ, R10 ;  /* 0x000000ffff127224 */ /* 0x000fce00078e000a */
.L_x_18:
[----:B------:R-:W-:Y:S05]  /*1890*/  BSYNC.RECONVERGENT B1 ;  /* 0x0000000000017941 */ /* 0x000fea0003800200 */
.L_x_16:
[----:B------:R-:W-:Y:S02]  /*18a0*/  IMAD.MOV.U32 R10, RZ, RZ, R0 ;  /* 0x000000ffff0a7224 */ /* 0x000fe400078e0000 */
[----:B------:R-:W-:Y:S02]  /*18b0*/  IMAD.MOV.U32 R11, RZ, RZ, 0x0 ;  /* 0x00000000ff0b7424 */ /* 0x000fe400078e00ff */
[----:B------:R-:W-:Y:S02]  /*18c0*/  IMAD.MOV.U32 R12, RZ, RZ, R18 ;  /* 0x000000ffff0c7224 */ /* 0x000fe400078e0012 */
[----:B------:R-:W-:Y:S01]  /*18d0*/  IMAD.MOV.U32 R13, RZ, RZ, R19 ;  /* 0x000000ffff0d7224 */ /* 0x000fe200078e0013 */
[----:B------:R-:W-:Y:S06]  /*18e0*/  RET.REL.NODEC R10 `(mandelbrotFullAutoPrecise03) ;  /* 0xffffffe40ac47950 */ /* 0x000fec0003c3ffff */
        .weak           $__internal_1_$__cuda_sm3x_div_rn_noftz_f32_slowpath
        .type           $__internal_1_$__cuda_sm3x_div_rn_noftz_f32_slowpath,@function
        .size           $__internal_1_$__cuda_sm3x_div_rn_noftz_f32_slowpath,(.L_x_34 - $__internal_1_$__cuda_sm3x_div_rn_noftz_f32_slowpath)
$__internal_1_$__cuda_sm3x_div_rn_noftz_f32_slowpath:
[----:B------:R-:W-:Y:S01]  /*18f0*/  SHF.R.U32.HI R6, RZ, 0x17, R9 ;  /* 0x00000017ff067819 */ /* 0x000fe20000011609 */
[----:B------:R-:W-:Y:S01]  /*1900*/  BSSY.RECONVERGENT B2, `(.L_x_21) ;  /* 0x0000065000027945 */ /* 0x000fe20003800200 */
[--C-:B------:R-:W-:Y:S02]  /*1910*/  SHF.R.U32.HI R3, RZ, 0x17, R0.reuse ;  /* 0x00000017ff037819 */ /* 0x100fe40000011600 */
[----:B------:R-:W-:Y:S01]  /*1920*/  LOP3.LUT R12, R6, 0xff, RZ, 0xc0, !PT ;  /* 0x000000ff060c7812 */ /* 0x000fe200078ec0ff */
[----:B------:R-:W-:Y:S01]  /*1930*/  IMAD.MOV.U32 R6, RZ, RZ, R0 ;  /* 0x000000ffff067224 */ /* 0x000fe200078e0000 */
[----:B------:R-:W-:Y:S02]  /*1940*/  LOP3.LUT R10, R3, 0xff, RZ, 0xc0, !PT ;  /* 0x000000ff030a7812 */ /* 0x000fe400078ec0ff */
[----:B------:R-:W-:Y:S01]  /*1950*/  MOV R7, R9 ;  /* 0x0000000900077202 */ /* 0x000fe20000000f00 */
[----:B------:R-:W-:Y:S02]  /*1960*/  VIADD R13, R12, 0xffffffff ;  /* 0xffffffff0c0d7836 */ /* 0x000fe40000000000 */
[----:B------:R-:W-:-:S03]  /*1970*/  VIADD R11, R10, 0xffffffff ;  /* 0xffffffff0a0b7836 */ /* 0x000fc60000000000 */
[----:B------:R-:W-:-:S04]  /*1980*/  ISETP.GT.U32.AND P0, PT, R13, 0xfd, PT ;  /* 0x000000fd0d00780c */ /* 0x000fc80003f04070 */
[----:B------:R-:W-:-:S13]  /*1990*/  ISETP.GT.U32.OR P0, PT, R11, 0xfd, P0 ;  /* 0x000000fd0b00780c */ /* 0x000fda0000704470 */
[----:B------:R-:W-:Y:S01]  /*19a0*/  @!P0 IMAD.MOV.U32 R8, RZ, RZ, RZ ;  /* 0x000000ffff088224 */ /* 0x000fe200078e00ff */
[----:B------:R-:W-:Y:S06]  /*19b0*/  @!P0 BRA `(.L_x_22) ;  /* 0x0000000000608947 */ /* 0x000fec0003800000 */
[----:B------:R-:W-:Y:S01]  /*19c0*/  FSETP.GTU.FTZ.AND P0, PT, |R0|, +INF , PT ;  /* 0x7f8000000000780b */ /* 0x000fe20003f1c200 */
[----:B------:R-:W-:Y:S01]  /*19d0*/  IMAD.MOV.U32 R3, RZ, RZ, R9 ;  /* 0x000000ffff037224 */ /* 0x000fe200078e0009 */
[----:B------:R-:W-:-:S04]  /*19e0*/  FSETP.GTU.FTZ.AND P1, PT, |R9|, +INF , PT ;  /* 0x7f8000000900780b */ /* 0x000fc80003f3c200 */
[----:B------:R-:W-:-:S13]  /*19f0*/  PLOP3.LUT P0, PT, P0, P1, PT, 0xf8, 0x8f ;  /* 0x00000000008f781c */ /* 0x000fda0000703f70 */
[----:B------:R-:W-:Y:S05]  /*1a00*/  @P0 BRA `(.L_x_23) ;  /* 0x00000004004c0947 */ /* 0x000fea0003800000 */
[----:B------:R-:W-:-:S13]  /*1a10*/  LOP3.LUT P0, RZ, R7, 0x7fffffff, R6, 0xc8, !PT ;  /* 0x7fffffff07ff7812 */ /* 0x000fda000780c806 */
[----:B------:R-:W-:Y:S05]  /*1a20*/  @!P0 BRA `(.L_x_24) ;  /* 0x00000004003c8947 */ /* 0x000fea0003800000 */
[C---:B------:R-:W-:Y:S02]  /*1a30*/  FSETP.NEU.FTZ.AND P1, PT, |R0|.reuse, +INF , PT ;  /* 0x7f8000000000780b */ /* 0x040fe40003f3d200 */
[----:B------:R-:W-:Y:S02]  /*1a40*/  FSETP.NEU.FTZ.AND P2, PT, |R3|, +INF , PT ;  /* 0x7f8000000300780b */ /* 0x000fe40003f5d200 */
[----:B------:R-:W-:-:S11]  /*1a50*/  FSETP.NEU.FTZ.AND P0, PT, |R0|, +INF , PT ;  /* 0x7f8000000000780b */ /* 0x000fd60003f1d200 */
[----:B------:R-:W-:Y:S05]  /*1a60*/  @!P2 BRA !P1, `(.L_x_24) ;  /* 0x00000004002ca947 */ /* 0x000fea0004800000 */
[----:B------:R-:W-:-:S04]  /*1a70*/  LOP3.LUT P1, RZ, R6, 0x7fffffff, RZ, 0xc0, !PT ;  /* 0x7fffffff06ff7812 */ /* 0x000fc8000782c0ff */
[----:B------:R-:W-:-:S13]  /*1a80*/  PLOP3.LUT P1, PT, P2, P1, PT, 0x2f, 0xf2 ;  /* 0x0000000000f2781c */ /* 0x000fda0001722577 */
[----:B------:R-:W-:Y:S05]  /*1a90*/  @P1 BRA `(.L_x_25) ;  /* 0x0000000400181947 */ /* 0x000fea0003800000 */
[----:B------:R-:W-:-:S04]  /*1aa0*/  LOP3.LUT P1, RZ, R7, 0x7fffffff, RZ, 0xc0, !PT ;  /* 0x7fffffff07ff7812 */ /* 0x000fc8000782c0ff */
[----:B------:R-:W-:-:S13]  /*1ab0*/  PLOP3.LUT P0, PT, P0, P1, PT, 0x2f, 0xf2 ;  /* 0x0000000000f2781c */ /* 0x000fda0000702577 */
[----:B------:R-:W-:Y:S05]  /*1ac0*/  @P0 BRA `(.L_x_26) ;  /* 0x0000000400000947 */ /* 0x000fea0003800000 */
[----:B------:R-:W-:Y:S02]  /*1ad0*/  ISETP.GE.AND P0, PT, R11, RZ, PT ;  /* 0x000000ff0b00720c */ /* 0x000fe40003f06270 */
[----:B------:R-:W-:-:S11]  /*1ae0*/  ISETP.GE.AND P1, PT, R13, RZ, PT ;  /* 0x000000ff0d00720c */ /* 0x000fd60003f26270 */
[----:B------:R-:W-:Y:S02]  /*1af0*/  @P0 IMAD.MOV.U32 R8, RZ, RZ, RZ ;  /* 0x000000ffff080224 */ /* 0x000fe400078e00ff */
[----:B------:R-:W-:Y:S01]  /*1b00*/  @!P0 FFMA R6, R0, 1.84467440737095516160e+19, RZ ;  /* 0x5f80000000068823 */ /* 0x000fe200000000ff */
[----:B------:R-:W-:Y:S02]  /*1b10*/  @!P0 IMAD.MOV.U32 R8, RZ, RZ, -0x40 ;  /* 0xffffffc0ff088424 */ /* 0x000fe400078e00ff */
[----:B------:R-:W-:Y:S02]  /*1b20*/  @!P1 FFMA R7, R3, 1.84467440737095516160e+19, RZ ;  /* 0x5f80000003079823 */ /* 0x000fe400000000ff */
[----:B------:R-:W-:-:S07]  /*1b30*/  @!P1 VIADD R8, R8, 0x40 ;  /* 0x0000004008089836 */ /* 0x000fce0000000000 */
.L_x_22:
[----:B------:R-:W-:Y:S01]  /*1b40*/  LEA R0, R12, 0xc0800000, 0x17 ;  /* 0xc08000000c007811 */ /* 0x000fe200078eb8ff */
[----:B------:R-:W-:Y:S01]  /*1b50*/  VIADD R3, R10, 0xffffff81 ;  /* 0xffffff810a037836 */ /* 0x000fe20000000000 */
[----:B------:R-:W-:Y:S03]  /*1b60*/  BSSY.RECONVERGENT B3, `(.L_x_27) ;  /* 0x0000035000037945 */ /* 0x000fe60003800200 */
[----:B------:R-:W-:Y:S02]  /*1b70*/  IMAD.IADD R7, R7, 0x1, -R0 ;  /* 0x0000000107077824 */ /* 0x000fe400078e0a00 */
[----:B------:R-:W-:Y:S02]  /*1b80*/  IMAD R0, R3, -0x800000, R6 ;  /* 0xff80000003007824 */ /* 0x000fe400078e0206 */
[----:B------:R0:W1:Y:S01]  /*1b90*/  MUFU.RCP R9, R7 ;  /* 0x0000000700097308 */ /* 0x0000620000001000 */
[----:B------:R-:W-:Y:S01]  /*1ba0*/  FADD.FTZ R11, -R7, -RZ ;  /* 0x800000ff070b7221 */ /* 0x000fe20000010100 */
[----:B0-----:R-:W-:-:S05]  /*1bb0*/  IADD3 R7, PT, PT, R3, 0x7f, -R12 ;  /* 0x0000007f03077810 */ /* 0x001fca0007ffe80c */
[----:B------:R-:W-:Y:S02]  /*1bc0*/  IMAD.IADD R7, R7, 0x1, R8 ;  /* 0x0000000107077824 */ /* 0x000fe400078e0208 */
[----:B-1----:R-:W-:-:S04]  /*1bd0*/  FFMA R10, R9, R11, 1 ;  /* 0x3f800000090a7423 */ /* 0x002fc8000000000b */
[----:B------:R-:W-:-:S04]  /*1be0*/  FFMA R13, R9, R10, R9 ;  /* 0x0000000a090d7223 */ /* 0x000fc80000000009 */
[----:B------:R-:W-:-:S04]  /*1bf0*/  FFMA R6, R0, R13, RZ ;  /* 0x0000000d00067223 */ /* 0x000fc800000000ff */
[----:B------:R-:W-:-:S04]  /*1c00*/  FFMA R9, R11, R6, R0 ;  /* 0x000000060b097223 */ /* 0x000fc80000000000 */
[----:B------:R-:W-:-:S04]  /*1c10*/  FFMA R6, R13, R9, R6 ;  /* 0x000000090d067223 */ /* 0x000fc80000000006 */
[----:B------:R-:W-:-:S04]  /*1c20*/  FFMA R11, R11, R6, R0 ;  /* 0x000000060b0b7223 */ /* 0x000fc80000000000 */
[----:B------:R-:W-:-:S05]  /*1c30*/  FFMA R0, R13, R11, R6 ;  /* 0x0000000b0d007223 */ /* 0x000fca0000000006 */
[----:B------:R-:W-:-:S04]  /*1c40*/  SHF.R.U32.HI R3, RZ, 0x17, R0 ;  /* 0x00000017ff037819 */ /* 0x000fc80000011600 */
[----:B------:R-:W-:-:S05]  /*1c50*/  LOP3.LUT R3, R3, 0xff, RZ, 0xc0, !PT ;  /* 0x000000ff03037812 */ /* 0x000fca00078ec0ff */
[----:B------:R-:W-:-:S04]  /*1c60*/  IMAD.IADD R9, R3, 0x1, R7 ;  /* 0x0000000103097824 */ /* 0x000fc800078e0207 */
[----:B------:R-:W-:-:S05]  /*1c70*/  VIADD R3, R9, 0xffffffff ;  /* 0xffffffff09037836 */ /* 0x000fca0000000000 */
[----:B------:R-:W-:-:S13]  /*1c80*/  ISETP.GE.U32.AND P0, PT, R3, 0xfe, PT ;  /* 0x000000fe0300780c */ /* 0x000fda0003f06070 */
[----:B------:R-:W-:Y:S05]  /*1c90*/  @!P0 BRA `(.L_x_28) ;  /* 0x0000000000808947 */ /* 0x000fea0003800000 */
[----:B------:R-:W-:-:S13]  /*1ca0*/  ISETP.GT.AND P0, PT, R9, 0xfe, PT ;  /* 0x000000fe0900780c */ /* 0x000fda0003f04270 */
[----:B------:R-:W-:Y:S05]  /*1cb0*/  @P0 BRA `(.L_x_29) ;  /* 0x00000000006c0947 */ /* 0x000fea0003800000 */
[----:B------:R-:W-:-:S13]  /*1cc0*/  ISETP.GE.AND P0, PT, R9, 0x1, PT ;  /* 0x000000010900780c */ /* 0x000fda0003f06270 */
[----:B------:R-:W-:Y:S05]  /*1cd0*/  @P0 BRA `(.L_x_30) ;  /* 0x0000000000740947 */ /* 0x000fea0003800000 */
[----:B------:R-:W-:Y:S02]  /*1ce0*/  ISETP.GE.AND P0, PT, R9, -0x18, PT ;  /* 0xffffffe80900780c */ /* 0x000fe40003f06270 */
[----:B------:R-:W-:-:S11]  /*1cf0*/  LOP3.LUT R0, R0, 0x80000000, RZ, 0xc0, !PT ;  /* 0x8000000000007812 */ /* 0x000fd600078ec0ff */
[----:B------:R-:W-:Y:S05]  /*1d00*/  @!P0 BRA `(.L_x_30) ;  /* 0x0000000000688947 */ /* 0x000fea0003800000 */
[-CC-:B------:R-:W-:Y:S01]  /*1d10*/  FFMA.RZ R3, R13, R11.reuse, R6.reuse ;  /* 0x0000000b0d037223 */ /* 0x180fe2000000c006 */
[C---:B------:R-:W-:Y:S01]  /*1d20*/  VIADD R8, R9.reuse, 0x20 ;  /* 0x0000002009087836 */ /* 0x040fe20000000000 */
[C---:B------:R-:W-:Y:S02]  /*1d30*/  ISETP.NE.AND P2, PT, R9.reuse, RZ, PT ;  /* 0x000000ff0900720c */ /* 0x040fe40003f45270 */
[----:B------:R-:W-:Y:S01]  /*1d40*/  ISETP.NE.AND P1, PT, R9, RZ, PT ;  /* 0x000000ff0900720c */ /* 0x000fe20003f25270 */
[----:B------:R-:W-:Y:S01]  /*1d50*/  IMAD.MOV R9, RZ, RZ, -R9 ;  /* 0x000000ffff097224 */ /* 0x000fe200078e0a09 */
[----:B------:R-:W-:Y:S01]  /*1d60*/  LOP3.LUT R7, R3, 0x7fffff, RZ, 0xc0, !PT ;  /* 0x007fffff03077812 */ /* 0x000fe200078ec0ff */
[CCC-:B------:R-:W-:Y:S01]  /*1d70*/  FFMA.RP R3, R13.reuse, R11.reuse, R6.reuse ;  /* 0x0000000b0d037223 */ /* 0x1c0fe20000008006 */
[----:B------:R-:W-:Y:S02]  /*1d80*/  FFMA.RM R6, R13, R11, R6 ;  /* 0x0000000b0d067223 */ /* 0x000fe40000004006 */
[----:B------:R-:W-:-:S03]  /*1d90*/  LOP3.LUT R7, R7, 0x800000, RZ, 0xfc, !PT ;  /* 0x0080000007077812 */ /* 0x000fc600078efcff */
[----:B------:R-:W-:Y:S02]  /*1da0*/  FSETP.NEU.FTZ.AND P0, PT, R3, R6, PT ;  /* 0x000000060300720b */ /* 0x000fe40003f1d000 */
[----:B------:R-:W-:Y:S02]  /*1db0*/  SHF.L.U32 R8, R7, R8, RZ ;  /* 0x0000000807087219 */ /* 0x000fe400000006ff */
[----:B------:R-:W-:Y:S02]  /*1dc0*/  SEL R6, R9, RZ, P2 ;  /* 0x000000ff09067207 */ /* 0x000fe40001000000 */
[----:B------:R-:W-:Y:S02]  /*1dd0*/  ISETP.NE.AND P1, PT, R8, RZ, P1 ;  /* 0x000000ff0800720c */ /* 0x000fe40000f25270 */
[----:B------:R-:W-:Y:S02]  /*1de0*/  SHF.R.U32.HI R6, RZ, R6, R7 ;  /* 0x00000006ff067219 */ /* 0x000fe40000011607 */
[----:B------:R-:W-:-:S02]  /*1df0*/  PLOP3.LUT P0, PT, P0, P1, PT, 0xf8, 0x8f ;  /* 0x00000000008f781c */ /* 0x000fc40000703f70 */
[----:B------:R-:W-:Y:S02]  /*1e00*/  SHF.R.U32.HI R8, RZ, 0x1, R6 ;  /* 0x00000001ff087819 */ /* 0x000fe40000011606 */
[----:B------:R-:W-:-:S04]  /*1e10*/  SEL R3, RZ, 0x1, !P0 ;  /* 0x00000001ff037807 */ /* 0x000fc80004000000 */
[----:B------:R-:W-:-:S04]  /*1e20*/  LOP3.LUT R3, R3, 0x1, R8, 0xf8, !PT ;  /* 0x0000000103037812 */ /* 0x000fc800078ef808 */
[----:B------:R-:W-:-:S05]  /*1e30*/  LOP3.LUT R3, R3, R6, RZ, 0xc0, !PT ;  /* 0x0000000603037212 */ /* 0x000fca00078ec0ff */
[----:B------:R-:W-:-:S05]  /*1e40*/  IMAD.IADD R3, R8, 0x1, R3 ;  /* 0x0000000108037824 */ /* 0x000fca00078e0203 */
[----:B------:R-:W-:Y:S01]  /*1e50*/  LOP3.LUT R0, R3, R0, RZ, 0xfc, !PT ;  /* 0x0000000003007212 */ /* 0x000fe200078efcff */
[----:B------:R-:W-:Y:S06]  /*1e60*/  BRA `(.L_x_30) ;  /* 0x0000000000107947 */ /* 0x000fec0003800000 */
.L_x_29:
[----:B------:R-:W-:-:S04]  /*1e70*/  LOP3.LUT R0, R0, 0x80000000, RZ, 0xc0, !PT ;  /* 0x8000000000007812 */ /* 0x000fc800078ec0ff */
[----:B------:R-:W-:Y:S01]  /*1e80*/  LOP3.LUT R0, R0, 0x7f800000, RZ, 0xfc, !PT ;  /* 0x7f80000000007812 */ /* 0x000fe200078efcff */
[----:B------:R-:W-:Y:S06]  /*1e90*/  BRA `(.L_x_30) ;  /* 0x0000000000047947 */ /* 0x000fec0003800000 */
.L_x_28:
[----:B------:R-:W-:-:S07]  /*1ea0*/  IMAD R0, R7, 0x800000, R0 ;  /* 0x0080000007007824 */ /* 0x000fce00078e0200 */
.L_x_30:
[----:B------:R-:W-:Y:S05]  /*1eb0*/  BSYNC.RECONVERGENT B3 ;  /* 0x0000000000037941 */ /* 0x000fea0003800200 */
.L_x_27:
[----:B------:R-:W-:Y:S05]  /*1ec0*/  BRA `(.L_x_31) ;  /* 0x0000000000207947 */ /* 0x000fea0003800000 */
.L_x_26:
[----:B------:R-:W-:-:S04]  /*1ed0*/  LOP3.LUT R0, R7, 0x80000000, R6, 0x48, !PT ;  /* 0x8000000007007812 */ /* 0x000fc800078e4806 */
[----:B------:R-:W-:Y:S01]  /*1ee0*/  LOP3.LUT R0, R0, 0x7f800000, RZ, 0xfc, !PT ;  /* 0x7f80000000007812 */ /* 0x000fe200078efcff */
[----:B------:R-:W-:Y:S06]  /*1ef0*/  BRA `(.L_x_31) ;  /* 0x0000000000147947 */ /* 0x000fec0003800000 */
.L_x_25:
[----:B------:R-:W-:Y:S01]  /*1f00*/  LOP3.LUT R0, R7, 0x80000000, R6, 0x48, !PT ;  /* 0x8000000007007812 */ /* 0x000fe200078e4806 */
[----:B------:R-:W-:Y:S06]  /*1f10*/  BRA `(.L_x_31) ;  /* 0x00000000000c7947 */ /* 0x000fec0003800000 */
.L_x_24:
[----:B------:R-:W0:Y:S01]  /*1f20*/  MUFU.RSQ R0, -QNAN ;  /* 0xffc0000000007908 */ /* 0x000e220000001400 */
[----:B------:R-:W-:Y:S05]  /*1f30*/  BRA `(.L_x_31) ;  /* 0x0000000000047947 */ /* 0x000fea0003800000 */
.L_x_23:
[----:B------:R-:W-:-:S07]  /*1f40*/  FADD.FTZ R0, R0, R3 ;  /* 0x0000000300007221 */ /* 0x000fce0000010000 */
.L_x_31:
[----:B------:R-:W-:Y:S05]  /*1f50*/  BSYNC.RECONVERGENT B2 ;  /* 0x0000000000027941 */ /* 0x000fea0003800200 */
.L_x_21:
[----:B------:R-:W-:-:S04]  /*1f60*/  IMAD.MOV.U32 R3, RZ, RZ, 0x0 ;  /* 0x00000000ff037424 */ /* 0x000fc800078e00ff */
[----:B0-----:R-:W-:Y:S05]  /*1f70*/  RET.REL.NODEC R2 `(mandelbrotFullAutoPrecise03) ;  /* 0xffffffe002207950 */ /* 0x001fea0003c3ffff */
.L_x_32:
[----:B------:R-:W-:-:S00]  /*1f80*/  BRA `(.L_x_32) ;  /* 0xfffffffc00fc7947 */ /* 0x000fc0000383ffff */
[----:B------:R-:W-:-:S00]  /*1f90*/  NOP ;  /* 0x0000000000007918 */ /* 0x000fc00000000000 */
        /* <DEDUP_REMOVED lines=14> */
.L_x_34:


//--------------------- .nv.shared.reserved.0     --------------------------
	.section	.nv.shared.reserved.0,"aw",@nobits
	.weak		__nv_reservedSMEM_offset_0_alias
	.size		__nv_reservedSMEM_offset_0_alias, 0, 64
	.other		__nv_reservedSMEM_offset_0_alias,@"STO_CUDA_RESERVED_SHARED STV_DEFAULT"
__nv_reservedSMEM_offset_0_alias:
	.zero		0
	.zero		64


//--------------------- .nv.constant0.mandelbrotFullAutoPrecise03 --------------------------
	.section	.nv.constant0.mandelbrotFullAutoPrecise03,"a",@progbits
	.sectionflags	@""
	.align	4
.nv.constant0.mandelbrotFullAutoPrecise03:
	.zero		944


//--------------------- SYMBOLS --------------------------

	.type		.nv.reservedSmem.offset0,@object
	.size		.nv.reservedSmem.offset0,0x4
